def attn_fwd(
    Q,
    K,
    V,
    Out,
    Lse,
    sm_scale,
    stride_qz,
    stride_qh,
    stride_qm,
    stride_qk,
    stride_kz,
    stride_kh,
    stride_kn,
    stride_kk,
    stride_vz,
    stride_vh,
    stride_vn,
    stride_vk,
    stride_oz,
    stride_oh,
    stride_om,
    stride_ok,
    seqlen_q,
    seqlen_k,
    BLOCK_M: tl.constexpr,
    BLOCK_N: tl.constexpr,
    HEAD_DIM: tl.constexpr,
    CAUSAL: tl.constexpr,
):
    start_m = tl.program_id(0)
    off_hz = tl.program_id(1)
    q_off = off_hz * stride_qh
    k_off = off_hz * stride_kh
    v_off = off_hz * stride_vh
    offs_m = start_m * BLOCK_M + tl.arange(0, BLOCK_M)
    offs_d = tl.arange(0, HEAD_DIM)
    offs_n = tl.arange(0, BLOCK_N)
    q_ptrs = Q + q_off + offs_m[:, None] * stride_qm + offs_d[None, :] * stride_qk
    k_ptrs = K + k_off + offs_d[:, None] * stride_kk + offs_n[None, :] * stride_kn
    v_ptrs = V + v_off + offs_n[:, None] * stride_vn + offs_d[None, :] * stride_vk
    m_i = tl.full([BLOCK_M], float("-inf"), dtype=tl.float32)
    l_i = tl.zeros([BLOCK_M], dtype=tl.float32) + 1.0
    acc = tl.zeros([BLOCK_M, HEAD_DIM], dtype=tl.float32)
    q = tl.load(q_ptrs)
    acc, l_i, m_i = _attn_fwd_inner(
        acc,
        l_i,
        m_i,
        q,
        k_ptrs,
        v_ptrs,
        sm_scale,
        stride_kn,
        stride_vn,
        start_m,
        seqlen_k,
        BLOCK_M,
        BLOCK_N,
        HEAD_DIM,
        CAUSAL,
    )
    acc = acc / l_i[:, None]
    lse = m_i + tl.math.log2(l_i) / 1.4426950408889634
    o_ptrs = (
        Out
        + off_hz * stride_oh
        + offs_m[:, None] * stride_om
        + offs_d[None, :] * stride_ok
    )
    tl.store(o_ptrs, acc.to(Out.dtype.element_ty))
    tl.store(Lse + off_hz * seqlen_q + offs_m, lse)

# config = {"BLOCK_M": 256, "BLOCK_N": 64, "HEAD_DIM": 128, "arch": "sm_100", "causal": false, "dtype": "bf16", "num_stages": 2, "num_warps": 8}
# arch = sm_100


// ===== COMPILED SASS (sm_100a) =====

	.target	sm_100a

	.elftype	@"ET_EXEC"


//--------------------- .note.nv.tkinfo           --------------------------
	.section	.note.nv.tkinfo,"",@"SHT_NOTE"
	.sectionflags	@"SHF_NOTE_NV_TKINFO"
	.tkinfo
        /*0018*/ 	.word	0x00000081
        /*0030*/ 	.string	""
        /*0030*/ 	.string	"ptxas-blackwell"
        /*0030*/ 	.string	"Cuda compilation tools, release 12.9, V12.9.86"
        /*0030*/ 	.string	"Build cuda_12.9.r12.9/compiler.36037853_0"
        /*0030*/ 	.string	"-v  -suppress-debug-info  -lineinfo  -arch sm_100a "



//--------------------- .note.nv.cuver            --------------------------
	.section	.note.nv.cuver,"",@"SHT_NOTE"
	.sectionflags	@"SHF_NOTE_NV_CUVER"
        /*0018*/ 	.short	0x0001
        /*001a*/ 	.short	0x0064
        /*001c*/ 	.short	0x0001
        /*001e*/ 	.short	0x0000
        /*0020*/ 	.short	0x0001
        /*0022*/ 	.short	0x0000


//--------------------- .nv.info                  --------------------------
	.section	.nv.info,"",@"SHT_CUDA_INFO"
	.align	4


	//----- nvinfo : EIATTR_REGCOUNT
	.align		4
        /*0000*/ 	.byte	0x04, 0x2f
        /*0002*/ 	.short	(.L_5 - .L_4)
	.align		4
.L_4:
        /*0004*/ 	.word	index@(attn_fwd)
        /*0008*/ 	.word	0x000000ff


	//----- nvinfo : EIATTR_FRAME_SIZE
	.align		4
.L_5:
        /*000c*/ 	.byte	0x04, 0x11
        /*000e*/ 	.short	(.L_7 - .L_6)
	.align		4
.L_6:
        /*0010*/ 	.word	index@($__internal_2_$__cuda_sm10x_tcgen05_guardrail_trap_unallocated_columns_being_dealloced)
        /*0014*/ 	.word	0x00000040


	//----- nvinfo : EIATTR_FRAME_SIZE
	.align		4
.L_7:
        /*0018*/ 	.byte	0x04, 0x11
        /*001a*/ 	.short	(.L_9 - .L_8)
	.align		4
.L_8:
        /*001c*/ 	.word	index@($__internal_1_$__cuda_sm10x_tcgen05_guardrail_trap_phase_invalid_during_alloc)
        /*0020*/ 	.word	0x00000040


	//----- nvinfo : EIATTR_FRAME_SIZE
	.align		4
.L_9:
        /*0024*/ 	.byte	0x04, 0x11
        /*0026*/ 	.short	(.L_11 - .L_10)
	.align		4
.L_10:
        /*0028*/ 	.word	index@($__internal_0_$__cuda_sm10x_tcgen05_guardrail_trap_col_being_dealloced_not_returned_by_alloc)
        /*002c*/ 	.word	0x00000040


	//----- nvinfo : EIATTR_FRAME_SIZE
	.align		4
.L_11:
        /*0030*/ 	.byte	0x04, 0x11
        /*0032*/ 	.short	(.L_13 - .L_12)
	.align		4
.L_12:
        /*0034*/ 	.word	index@(attn_fwd)
        /*0038*/ 	.word	0x00000040


	//----- nvinfo : EIATTR_MIN_STACK_SIZE
	.align		4
.L_13:
        /*003c*/ 	.byte	0x04, 0x12
        /*003e*/ 	.short	(.L_15 - .L_14)
	.align		4
.L_14:
        /*0040*/ 	.word	index@(attn_fwd)
        /*0044*/ 	.word	0x00000040
.L_15:


//--------------------- .nv.info.attn_fwd         --------------------------
	.section	.nv.info.attn_fwd,"",@"SHT_CUDA_INFO"
	.sectionflags	@""
	.align	4


	//----- nvinfo : EIATTR_CUDA_API_VERSION
	.align		4
        /*0000*/ 	.byte	0x04, 0x37
        /*0002*/ 	.short	(.L_17 - .L_16)
.L_16:
        /*0004*/ 	.word	0x00000081


	//----- nvinfo : EIATTR_KPARAM_INFO
	.align		4
.L_17:
        /*0008*/ 	.byte	0x04, 0x17
        /*000a*/ 	.short	(.L_19 - .L_18)
.L_18:
        /*000c*/ 	.word	0x00000000
        /*0010*/ 	.short	0x0019
        /*0012*/ 	.short	0x0080
        /*0014*/ 	.byte	0x00, 0xf4, 0x21, 0x00


	//----- nvinfo : EIATTR_KPARAM_INFO
	.align		4
.L_19:
        /*0018*/ 	.byte	0x04, 0x17
        /*001a*/ 	.short	(.L_21 - .L_20)
.L_20:
        /*001c*/ 	.word	0x00000000
        /*0020*/ 	.short	0x0018
        /*0022*/ 	.short	0x0078
        /*0024*/ 	.byte	0x00, 0xf4, 0x21, 0x00


	//----- nvinfo : EIATTR_KPARAM_INFO
	.align		4
.L_21:
        /*0028*/ 	.byte	0x04, 0x17
        /*002a*/ 	.short	(.L_23 - .L_22)
.L_22:
        /*002c*/ 	.word	0x00000000
        /*0030*/ 	.short	0x0017
        /*0032*/ 	.short	0x0070
        /*0034*/ 	.byte	0x00, 0xf0, 0x11, 0x00


	//----- nvinfo : EIATTR_KPARAM_INFO
	.align		4
.L_23:
        /*0038*/ 	.byte	0x04, 0x17
        /*003a*/ 	.short	(.L_25 - .L_24)
.L_24:
        /*003c*/ 	.word	0x00000000
        /*0040*/ 	.short	0x0016
        /*0042*/ 	.short	0x006c
        /*0044*/ 	.byte	0x00, 0xf0, 0x11, 0x00


	//----- nvinfo : EIATTR_KPARAM_INFO
	.align		4
.L_25:
        /*0048*/ 	.byte	0x04, 0x17
        /*004a*/ 	.short	(.L_27 - .L_26)
.L_26:
        /*004c*/ 	.word	0x00000000
        /*0050*/ 	.short	0x0015
        /*0052*/ 	.short	0x0068
        /*0054*/ 	.byte	0x00, 0xf0, 0x11, 0x00


	//----- nvinfo : EIATTR_KPARAM_INFO
	.align		4
.L_27:
        /*0058*/ 	.byte	0x04, 0x17
        /*005a*/ 	.short	(.L_29 - .L_28)
.L_28:
        /*005c*/ 	.word	0x00000000
        /*0060*/ 	.short	0x0014
        /*0062*/ 	.short	0x0064
        /*0064*/ 	.byte	0x00, 0xf0, 0x11, 0x00


	//----- nvinfo : EIATTR_KPARAM_INFO
	.align		4
.L_29:
        /*0068*/ 	.byte	0x04, 0x17
        /*006a*/ 	.short	(.L_31 - .L_30)
.L_30:
        /*006c*/ 	.word	0x00000000
        /*0070*/ 	.short	0x0013
        /*0072*/ 	.short	0x0060
        /*0074*/ 	.byte	0x00, 0xf0, 0x11, 0x00


	//----- nvinfo : EIATTR_KPARAM_INFO
	.align		4
.L_31:
        /*0078*/ 	.byte	0x04, 0x17
        /*007a*/ 	.short	(.L_33 - .L_32)
.L_32:
        /*007c*/ 	.word	0x00000000
        /*0080*/ 	.short	0x0012
        /*0082*/ 	.short	0x005c
        /*0084*/ 	.byte	0x00, 0xf0, 0x11, 0x00


	//----- nvinfo : EIATTR_KPARAM_INFO
	.align		4
.L_33:
        /*0088*/ 	.byte	0x04, 0x17
        /*008a*/ 	.short	(.L_35 - .L_34)
.L_34:
        /*008c*/ 	.word	0x00000000
        /*0090*/ 	.short	0x0011
        /*0092*/ 	.short	0x0058
        /*0094*/ 	.byte	0x00, 0xf0, 0x11, 0x00


	//----- nvinfo : EIATTR_KPARAM_INFO
	.align		4
.L_35:
        /*0098*/ 	.byte	0x04, 0x17
        /*009a*/ 	.short	(.L_37 - .L_36)
.L_36:
        /*009c*/ 	.word	0x00000000
        /*00a0*/ 	.short	0x0010
        /*00a2*/ 	.short	0x0054
        /*00a4*/ 	.byte	0x00, 0xf0, 0x11, 0x00


	//----- nvinfo : EIATTR_KPARAM_INFO
	.align		4
.L_37:
        /*00a8*/ 	.byte	0x04, 0x17
        /*00aa*/ 	.short	(.L_39 - .L_38)
.L_38:
        /*00ac*/ 	.word	0x00000000
        /*00b0*/ 	.short	0x000f
        /*00b2*/ 	.short	0x0050
        /*00b4*/ 	.byte	0x00, 0xf0, 0x11, 0x00


	//----- nvinfo : EIATTR_KPARAM_INFO
	.align		4
.L_39:
        /*00b8*/ 	.byte	0x04, 0x17
        /*00ba*/ 	.short	(.L_41 - .L_40)
.L_40:
        /*00bc*/ 	.word	0x00000000
        /*00c0*/ 	.short	0x000e
        /*00c2*/ 	.short	0x004c
        /*00c4*/ 	.byte	0x00, 0xf0, 0x11, 0x00


	//----- nvinfo : EIATTR_KPARAM_INFO
	.align		4
.L_41:
        /*00c8*/ 	.byte	0x04, 0x17
        /*00ca*/ 	.short	(.L_43 - .L_42)
.L_42:
        /*00cc*/ 	.word	0x00000000
        /*00d0*/ 	.short	0x000d
        /*00d2*/ 	.short	0x0048
        /*00d4*/ 	.byte	0x00, 0xf0, 0x11, 0x00


	//----- nvinfo : EIATTR_KPARAM_INFO
	.align		4
.L_43:
        /*00d8*/ 	.byte	0x04, 0x17
        /*00da*/ 	.short	(.L_45 - .L_44)
.L_44:
        /*00dc*/ 	.word	0x00000000
        /*00e0*/ 	.short	0x000c
        /*00e2*/ 	.short	0x0044
        /*00e4*/ 	.byte	0x00, 0xf0, 0x11, 0x00


	//----- nvinfo : EIATTR_KPARAM_INFO
	.align		4
.L_45:
        /*00e8*/ 	.byte	0x04, 0x17
        /*00ea*/ 	.short	(.L_47 - .L_46)
.L_46:
        /*00ec*/ 	.word	0x00000000
        /*00f0*/ 	.short	0x000b
        /*00f2*/ 	.short	0x0040
        /*00f4*/ 	.byte	0x00, 0xf0, 0x11, 0x00


	//----- nvinfo : EIATTR_KPARAM_INFO
	.align		4
.L_47:
        /*00f8*/ 	.byte	0x04, 0x17
        /*00fa*/ 	.short	(.L_49 - .L_48)
.L_48:
        /*00fc*/ 	.word	0x00000000
        /*0100*/ 	.short	0x000a
        /*0102*/ 	.short	0x003c
        /*0104*/ 	.byte	0x00, 0xf0, 0x11, 0x00


	//----- nvinfo : EIATTR_KPARAM_INFO
	.align		4
.L_49:
        /*0108*/ 	.byte	0x04, 0x17
        /*010a*/ 	.short	(.L_51 - .L_50)
.L_50:
        /*010c*/ 	.word	0x00000000
        /*0110*/ 	.short	0x0009
        /*0112*/ 	.short	0x0038
        /*0114*/ 	.byte	0x00, 0xf0, 0x11, 0x00


	//----- nvinfo : EIATTR_KPARAM_INFO
	.align		4
.L_51:
        /*0118*/ 	.byte	0x04, 0x17
        /*011a*/ 	.short	(.L_53 - .L_52)
.L_52:
        /*011c*/ 	.word	0x00000000
        /*0120*/ 	.short	0x0008
        /*0122*/ 	.short	0x0034
        /*0124*/ 	.byte	0x00, 0xf0, 0x11, 0x00


	//----- nvinfo : EIATTR_KPARAM_INFO
	.align		4
.L_53:
        /*0128*/ 	.byte	0x04, 0x17
        /*012a*/ 	.short	(.L_55 - .L_54)
.L_54:
        /*012c*/ 	.word	0x00000000
        /*0130*/ 	.short	0x0007
        /*0132*/ 	.short	0x0030
        /*0134*/ 	.byte	0x00, 0xf0, 0x11, 0x00


	//----- nvinfo : EIATTR_KPARAM_INFO
	.align		4
.L_55:
        /*0138*/ 	.byte	0x04, 0x17
        /*013a*/ 	.short	(.L_57 - .L_56)
.L_56:
        /*013c*/ 	.word	0x00000000
        /*0140*/ 	.short	0x0006
        /*0142*/ 	.short	0x002c
        /*0144*/ 	.byte	0x00, 0xf0, 0x11, 0x00


	//----- nvinfo : EIATTR_KPARAM_INFO
	.align		4
.L_57:
        /*0148*/ 	.byte	0x04, 0x17
        /*014a*/ 	.short	(.L_59 - .L_58)
.L_58:
        /*014c*/ 	.word	0x00000000
        /*0150*/ 	.short	0x0005
        /*0152*/ 	.short	0x0028
        /*0154*/ 	.byte	0x00, 0xf0, 0x11, 0x00


	//----- nvinfo : EIATTR_KPARAM_INFO
	.align		4
.L_59:
        /*0158*/ 	.byte	0x04, 0x17
        /*015a*/ 	.short	(.L_61 - .L_60)
.L_60:
        /*015c*/ 	.word	0x00000000
        /*0160*/ 	.short	0x0004
        /*0162*/ 	.short	0x0020
        /*0164*/ 	.byte	0x00, 0xf4, 0x21, 0x00


	//----- nvinfo : EIATTR_KPARAM_INFO
	.align		4
.L_61:
        /*0168*/ 	.byte	0x04, 0x17
        /*016a*/ 	.short	(.L_63 - .L_62)
.L_62:
        /*016c*/ 	.word	0x00000000
        /*0170*/ 	.short	0x0003
        /*0172*/ 	.short	0x0018
        /*0174*/ 	.byte	0x00, 0xf4, 0x21, 0x00


	//----- nvinfo : EIATTR_KPARAM_INFO
	.align		4
.L_63:
        /*0178*/ 	.byte	0x04, 0x17
        /*017a*/ 	.short	(.L_65 - .L_64)
.L_64:
        /*017c*/ 	.word	0x00000000
        /*0180*/ 	.short	0x0002
        /*0182*/ 	.short	0x0010
        /*0184*/ 	.byte	0x00, 0xf4, 0x21, 0x00


	//----- nvinfo : EIATTR_KPARAM_INFO
	.align		4
.L_65:
        /*0188*/ 	.byte	0x04, 0x17
        /*018a*/ 	.short	(.L_67 - .L_66)
.L_66:
        /*018c*/ 	.word	0x00000000
        /*0190*/ 	.short	0x0001
        /*0192*/ 	.short	0x0008
        /*0194*/ 	.byte	0x00, 0xf4, 0x21, 0x00


	//----- nvinfo : EIATTR_KPARAM_INFO
	.align		4
.L_67:
        /*0198*/ 	.byte	0x04, 0x17
        /*019a*/ 	.short	(.L_69 - .L_68)
.L_68:
        /*019c*/ 	.word	0x00000000
        /*01a0*/ 	.short	0x0000
        /*01a2*/ 	.short	0x0000
        /*01a4*/ 	.byte	0x00, 0xf4, 0x21, 0x00


	//----- nvinfo : EIATTR_AT_ENTRY_FRAGMENTS
	.align		4
.L_69:
        /*01a8*/ 	.byte	0x04, 0x4f
        /*01aa*/ 	.short	(.L_71 - .L_70)


	//   ....[0]....
.L_70:
        /*01ac*/ 	.word	0x00000004


	//----- nvinfo : EIATTR_RESERVED_SMEM_USED
	.align		4
.L_71:
        /*01b0*/ 	.byte	0x01, 0x41
	.zero		2


	//----- nvinfo : EIATTR_SPARSE_MMA_MASK
	.align		4
        /*01b4*/ 	.byte	0x03, 0x50
        /*01b6*/ 	.short	0x0000


	//----- nvinfo : EIATTR_TCGEN05_1CTA_USED
	.align		4
        /*01b8*/ 	.byte	0x01, 0x51
	.zero		2


	//----- nvinfo : EIATTR_MAXREG_COUNT
	.align		4
        /*01bc*/ 	.byte	0x03, 0x1b
        /*01be*/ 	.short	0x00ff


	//----- nvinfo : EIATTR_NUM_BARRIERS
	.align		4
        /*01c0*/ 	.byte	0x02, 0x4c
        /*01c2*/ 	.byte	0x01
	.zero		1


	//----- nvinfo : EIATTR_ANNOTATIONS
	.align		4
        /*01c4*/ 	.byte	0x04, 0x55
        /*01c6*/ 	.short	(.L_73 - .L_72)


	//   ....[0]....
.L_72:
        /*01c8*/ 	.word	0x00000001
        /*01cc*/ 	.byte	0xd0, 0x38, 0x00, 0x00, 0x01, 0x00, 0x00, 0x00, 0x10, 0x39, 0x00, 0x00, 0x01, 0x00, 0x00, 0x00
        /*01dc*/ 	.byte	0x40, 0x39, 0x00, 0x00, 0x01, 0x00, 0x00, 0x00, 0x70, 0x39, 0x00, 0x00, 0x01, 0x00, 0x00, 0x00
        /*01ec*/ 	.byte	0xa0, 0x39, 0x00, 0x00, 0x01, 0x00, 0x00, 0x00, 0x60, 0x61, 0x00, 0x00, 0x01, 0x00, 0x00, 0x00
        /*01fc*/ 	.byte	0x90, 0x67, 0x00, 0x00, 0x01, 0x00, 0x00, 0x00, 0xf0, 0x7f, 0x00, 0x00, 0x01, 0x00, 0x00, 0x00
        /*020c*/ 	.byte	0x10, 0x83, 0x00, 0x00, 0x01, 0x00, 0x00, 0x00, 0x20, 0x83, 0x00, 0x00, 0x01, 0x00, 0x00, 0x00
        /*021c*/ 	.byte	0x30, 0x83, 0x00, 0x00, 0x01, 0x00, 0x00, 0x00, 0x40, 0x83, 0x00, 0x00, 0x01, 0x00, 0x00, 0x00
        /*022c*/ 	.byte	0x60, 0x83, 0x00, 0x00, 0x01, 0x00, 0x00, 0x00, 0x40, 0x8c, 0x00, 0x00, 0x01, 0x00, 0x00, 0x00
        /*023c*/ 	.byte	0x50, 0x8c, 0x00, 0x00, 0x01, 0x00, 0x00, 0x00, 0xd0, 0xb5, 0x00, 0x00


	//----- nvinfo : EIATTR_INT_WARP_WIDE_INSTR_OFFSETS
	.align		4
.L_73:
        /*0248*/ 	.byte	0x04, 0x31
        /*024a*/ 	.short	(.L_75 - .L_74)


	//   ....[0]....
.L_74:
        /*024c*/ 	.word	0x00003c60


	//   ....[1]....
        /*0250*/ 	.word	0x00003c70


	//   ....[2]....
        /*0254*/ 	.word	0x000041a0


	//   ....[3]....
        /*0258*/ 	.word	0x00004250


	//   ....[4]....
        /*025c*/ 	.word	0x00008820


	//   ....[5]....
        /*0260*/ 	.word	0x00010290


	//   ....[6]....
        /*0264*/ 	.word	0x000102e0


	//----- nvinfo : EIATTR_COOP_GROUP_MASK_REGIDS
	.align		4
.L_75:
        /*0268*/ 	.byte	0x04, 0x29
        /*026a*/ 	.short	(.L_77 - .L_76)


	//   ....[0]....
.L_76:
        /*026c*/ 	.word	0xffffffff


	//   ....[1]....
        /*0270*/ 	.word	0xffffffff


	//   ....[2]....
        /*0274*/ 	.word	0xffffffff


	//   ....[3]....
        /*0278*/ 	.word	0xffffffff


	//----- nvinfo : EIATTR_COOP_GROUP_INSTR_OFFSETS
	.align		4
.L_77:
        /*027c*/ 	.byte	0x04, 0x28
        /*027e*/ 	.short	(.L_79 - .L_78)


	//   ....[0]....
.L_78:
        /*0280*/ 	.word	0x00000060


	//   ....[1]....
        /*0284*/ 	.word	0x00000320


	//   ....[2]....
        /*0288*/ 	.word	0x00010120


	//   ....[3]....
        /*028c*/ 	.word	0x00010390


	//----- nvinfo : EIATTR_VRC_CTA_INIT_COUNT
	.align		4
.L_79:
        /*0290*/ 	.byte	0x02, 0x4a
        /*0292*/ 	.byte	0x80
	.zero		1


	//----- nvinfo : EIATTR_MBARRIER_INSTR_OFFSETS
	.align		4
        /*0294*/ 	.byte	0x04, 0x39
        /*0296*/ 	.short	(.L_81 - .L_80)


	//   ....[0]....
.L_80:
        /*0298*/ 	.word	0x00003db0
        /*029c*/ 	.word	0x000000ff
        /*02a0*/ 	.word	0x00000000
        /*02a4*/ 	.short	0x0100
        /*02a6*/ 	.byte	0x08
	.zero		1


	//   ....[1]....
        /*02a8*/ 	.word	0x000041d0
        /*02ac*/ 	.word	0x000000ff
        /*02b0*/ 	.word	0x0001c008
        /*02b4*/ 	.short	0x0100
        /*02b6*/ 	.byte	0x0b
	.zero		1


	//   ....[2]....
        /*02b8*/ 	.word	0x000044c0
        /*02bc*/ 	.word	0x000000ff
        /*02c0*/ 	.word	0x00014000
        /*02c4*/ 	.short	0x0100
        /*02c6*/ 	.byte	0x0b
	.zero		1


	//   ....[3]....
        /*02c8*/ 	.word	0x00004a30
        /*02cc*/ 	.word	0x000000ff
        /*02d0*/ 	.word	0x00014000
        /*02d4*/ 	.short	0x010a
        /*02d6*/ 	.byte	0x0b
	.zero		1


	//   ....[4]....
        /*02d8*/ 	.word	0x00006230
        /*02dc*/ 	.word	0x000000ff
        /*02e0*/ 	.word	0x00014000
        /*02e4*/ 	.short	0x0108
        /*02e6*/ 	.byte	0x0b
	.zero		1


	//   ....[5]....
        /*02e8*/ 	.word	0x00008a00
        /*02ec*/ 	.word	0x000000ff
        /*02f0*/ 	.word	0x0001c010
        /*02f4*/ 	.short	0x0100
        /*02f6*/ 	.byte	0x0b
	.zero		1


	//   ....[6]....
        /*02f8*/ 	.word	0x00008c20
        /*02fc*/ 	.word	0x000000ff
        /*0300*/ 	.word	0x0001c010
        /*0304*/ 	.short	0x010a
        /*0306*/ 	.byte	0x0b
	.zero		1


	//   ....[7]....
        /*0308*/ 	.word	0x00008c90
        /*030c*/ 	.word	0x000000ff
        /*0310*/ 	.word	0x0001c010
        /*0314*/ 	.short	0x0108
        /*0316*/ 	.byte	0x0b
	.zero		1


	//   ....[8]....
        /*0318*/ 	.word	0x00008d00
        /*031c*/ 	.word	0x000000ff
        /*0320*/ 	.word	0x00000000
        /*0324*/ 	.short	0x010a
        /*0326*/ 	.byte	0x08
	.zero		1


	//   ....[9]....
        /*0328*/ 	.word	0x0000b860
        /*032c*/ 	.word	0x000000ff
        /*0330*/ 	.word	0x00000000
        /*0334*/ 	.short	0x010a
        /*0336*/ 	.byte	0x08
	.zero		1


	//   ....[10]....
        /*0338*/ 	.word	0x0000b9e0
        /*033c*/ 	.word	0x000000ff
        /*0340*/ 	.word	0x0001c000
        /*0344*/ 	.short	0x0108
        /*0346*/ 	.byte	0x0b
	.zero		1


	//   ....[11]....
        /*0348*/ 	.word	0x0000bab0
        /*034c*/ 	.word	0x000000ff
        /*0350*/ 	.word	0x0001c008
        /*0354*/ 	.short	0x0108
        /*0356*/ 	.byte	0x0b
	.zero		1


	//   ....[12]....
        /*0358*/ 	.word	0x000103b0
        /*035c*/ 	.word	0x000000ff
        /*0360*/ 	.word	0x00014000
        /*0364*/ 	.short	0x010a
        /*0366*/ 	.byte	0x0b
	.zero		1


	//   ....[13]....
        /*0368*/ 	.word	0x000103e0
        /*036c*/ 	.word	0x000000ff
        /*0370*/ 	.word	0x0001c010
        /*0374*/ 	.short	0x010a
        /*0376*/ 	.byte	0x0b
	.zero		1


	//   ....[14]....
        /*0378*/ 	.word	0x00010410
        /*037c*/ 	.word	0x000000ff
        /*0380*/ 	.word	0x00000000
        /*0384*/ 	.short	0x010a
        /*0386*/ 	.byte	0x08
	.zero		1


	//   ....[15]....
        /*0388*/ 	.word	0x00010440
        /*038c*/ 	.word	0x000000ff
        /*0390*/ 	.word	0x00000000
        /*0394*/ 	.short	0x010a
        /*0396*/ 	.byte	0x08
	.zero		1


	//----- nvinfo : EIATTR_NUM_MBARRIERS
	.align		4
.L_81:
        /*0398*/ 	.byte	0x03, 0x38
        /*039a*/ 	.short	0xffff


	//----- nvinfo : EIATTR_EXIT_INSTR_OFFSETS
	.align		4
        /*039c*/ 	.byte	0x04, 0x1c
        /*039e*/ 	.short	(.L_83 - .L_82)


	//   ....[0]....
.L_82:
        /*03a0*/ 	.word	0x000103a0


	//----- nvinfo : EIATTR_REQNTID
	.align		4
.L_83:
        /*03a4*/ 	.byte	0x04, 0x10
        /*03a6*/ 	.short	(.L_85 - .L_84)
.L_84:
        /*03a8*/ 	.word	0x00000100
        /*03ac*/ 	.word	0x00000001
        /*03b0*/ 	.word	0x00000001


	//----- nvinfo : EIATTR_CRS_STACK_SIZE
	.align		4
.L_85:
        /*03b4*/ 	.byte	0x04, 0x1e
        /*03b6*/ 	.short	(.L_87 - .L_86)
.L_86:
        /*03b8*/ 	.word	0x00000000


	//----- nvinfo : EIATTR_CBANK_PARAM_SIZE
	.align		4
.L_87:
        /*03bc*/ 	.byte	0x03, 0x19
        /*03be*/ 	.short	0x0088


	//----- nvinfo : EIATTR_PARAM_CBANK
	.align		4
        /*03c0*/ 	.byte	0x04, 0x0a
        /*03c2*/ 	.short	(.L_89 - .L_88)
	.align		4
.L_88:
        /*03c4*/ 	.word	index@(.nv.constant0.attn_fwd)
        /*03c8*/ 	.short	0x0380
        /*03ca*/ 	.short	0x0088


	//----- nvinfo : EIATTR_SW_WAR
	.align		4
.L_89:
        /*03cc*/ 	.byte	0x04, 0x36
        /*03ce*/ 	.short	(.L_91 - .L_90)
.L_90:
        /*03d0*/ 	.word	0x00000008
.L_91:


//--------------------- .nv.compat                --------------------------
	.section	.nv.compat,"",@"SHT_CUDA_COMPAT_INFO"
	.align	4
        /*0000*/ 	.byte	0x02, 0x02, 0x02, 0x00, 0x02, 0x05, 0x05, 0x00, 0x02, 0x03, 0x00, 0x00, 0x02, 0x06, 0x01, 0x00


//--------------------- .nv.callgraph             --------------------------
	.section	.nv.callgraph,"",@"SHT_CUDA_CALLGRAPH"
	.align	4
	.sectionentsize	8
	.align		4
        /*0000*/ 	.word	0x00000000
	.align		4
        /*0004*/ 	.word	0xffffffff
	.align		4
        /*0008*/ 	.word	0x00000000
	.align		4
        /*000c*/ 	.word	0xfffffffe
	.align		4
        /*0010*/ 	.word	0x00000000
	.align		4
        /*0014*/ 	.word	0xfffffffd
	.align		4
        /*0018*/ 	.word	0x00000000
	.align		4
        /*001c*/ 	.word	0xfffffffc


//--------------------- .nv.constant4             --------------------------
	.section	.nv.constant4,"a",@progbits
	.align	8
	.align		8
.nv.constant4:
        /*0000*/ 	.dword	_$_str


//--------------------- .text.attn_fwd            --------------------------
	.section	.text.attn_fwd,"ax",@progbits
	.align	128
        .global         attn_fwd
        .type           attn_fwd,@function
        .size           attn_fwd,(.L_x_28 - attn_fwd)
        .other          attn_fwd,@"STO_CUDA_ENTRY STV_DEFAULT"
attn_fwd:
.text.attn_fwd:
[----:B------:R-:W0:Y:S01]  /*0000*/  LDC R1, c[0x0][0x37c] ;  /* 0x0000df00ff017b82 */ /* 0x000e220000000800 */
[----:B------:R-:W1:Y:S01]  /*0010*/  S2R R0, SR_TID.X ;  /* 0x0000000000007919 */ /* 0x000e620000002100 */
[----:B0-----:R-:W-:Y:S02]  /*0020*/  IADD3 R1, PT, PT, R1, -0x40, RZ ;  /* 0xffffffc001017810 */ /* 0x001fe40007ffe0ff */
[----:B-1----:R-:W-:-:S13]  /*0030*/  ISETP.GE.U32.AND P0, PT, R0, 0x20, PT ;  /* 0x000000200000780c */ /* 0x002fda0003f06070 */
[----:B------:R-:W-:Y:S05]  /*0040*/  @P0 BRA `(.L_x_0) ;  /* 0x0000000000b80947 */ /* 0x000fea0003800000 */
[----:B------:R-:W0:Y:S01]  /*0050*/  S2UR UR6, SR_CgaCtaId ;  /* 0x00000000000679c3 */ /* 0x000e220000008800 */
[----:B------:R-:W-:Y:S01]  /*0060*/  NOP ;  /* 0x0000000000007918 */ /* 0x000fe20000000000 */
[----:B------:R-:W-:Y:S02]  /*0070*/  UMOV UR4, 0x40 ;  /* 0x0000004000047882 */ /* 0x000fe40000000000 */
[----:B0-----:R-:W-:-:S09]  /*0080*/  ULEA UR4, UR6, UR4, 0x18 ;  /* 0x0000000406047291 */ /* 0x001fd2000f8ec0ff */
[----:B------:R-:W0:Y:S01]  /*0090*/  LDS.U8 R0, [UR4] ;  /* 0x00000004ff007984 */ /* 0x000e220008000000 */
[----:B------:R-:W-:Y:S02]  /*00a0*/  UMOV UR4, 0x400 ;  /* 0x0000040000047882 */ /* 0x000fe40000000000 */
[----:B------:R-:W-:Y:S01]  /*00b0*/  ULEA UR4, UR6, UR4, 0x18 ;  /* 0x0000000406047291 */ /* 0x000fe2000f8ec0ff */
[----:B0-----:R-:W-:-:S13]  /*00c0*/  ISETP.NE.AND P1, PT, R0, RZ, PT ;  /* 0x000000ff0000720c */ /* 0x001fda0003f25270 */
[----:B------:R-:W-:Y:S05]  /*00d0*/  @P1 BRA `(.L_x_1) ;  /* 0x00000000007c1947 */ /* 0x000fea0003800000 */
[----:B------:R-:W-:-:S13]  /*00e0*/  ELECT P1, URZ, PT ;  /* 0x0000000000ff782f */ /* 0x000fda0003820000 */
[----:B------:R-:W-:Y:S05]  /*00f0*/  @!P1 BRA `(.L_x_2) ;  /* 0x0000000000849947 */ /* 0x000fea0003800000 */
[----:B------:R-:W-:Y:S01]  /*0100*/  UMOV UR5, 0x10 ;  /* 0x0000001000057882 */ /* 0x000fe20000000000 */
[----:B------:R-:W-:Y:S01]  /*0110*/  HFMA2 R4, -RZ, RZ, 0, 5.9604644775390625e-08 ;  /* 0x00000001ff047431 */ /* 0x000fe200000001ff */
[----:B------:R-:W-:-:S03]  /*0120*/  MOV R5, 0xffff ;  /* 0x0000ffff00057802 */ /* 0x000fc60000000f00 */
[----:B------:R-:W-:Y:S04]  /*0130*/  DEPBAR.LE SB0, 0x36 ;  /* 0x00008d800000791a */ /* 0x000fe80000000000 */
[----:B------:R-:W0:Y:S02]  /*0140*/  UTCATOMSWS.FIND_AND_SET.ALIGN UP0, UR5, UR5 ;  /* 0x00000005000575e3 */ /* 0x000e240008000800 */
[----:B0-----:R-:W-:-:S04]  /*0150*/  PLOP3.LUT P1, PT, PT, PT, UP0, 0x80, 0x8 ;  /* 0x000000000008781c */ /* 0x001fc80003f2f008 */
[----:B------:R-:W-:-:S04]  /*0160*/  SEL R0, RZ, 0xffffffff, !P1 ;  /* 0xffffffffff007807 */ /* 0x000fc80004800000 */
[----:B------:R-:W-:Y:S02]  /*0170*/  ISETP.NE.AND P1, PT, R0, RZ, PT ;  /* 0x000000ff0000720c */ /* 0x000fe40003f25270 */
[----:B------:R-:W-:-:S11]  /*0180*/  MOV R0, UR5 ;  /* 0x0000000500007c02 */ /* 0x000fd60008000f00 */
[----:B------:R-:W-:Y:S05]  /*0190*/  @P1 BRA `(.L_x_3) ;  /* 0x0000000000241947 */ /* 0x000fea0003800000 */
.L_x_4:
[----:B------:R-:W-:Y:S05]  /*01a0*/  NANOSLEEP 0x64 ;  /* 0x000000640000795d */ /* 0x000fea0003800000 */
[----:B------:R-:W-:-:S05]  /*01b0*/  UMOV UR5, 0x10 ;  /* 0x0000001000057882 */ /* 0x000fca0000000000 */
[----:B------:R-:W-:Y:S04]  /*01c0*/  DEPBAR.LE SB0, 0x36 ;  /* 0x00008d800000791a */ /* 0x000fe80000000000 */
[----:B------:R-:W0:Y:S02]  /*01d0*/  UTCATOMSWS.FIND_AND_SET.ALIGN UP0, UR5, UR5 ;  /* 0x00000005000575e3 */ /* 0x000e240008000800 */
[----:B0-----:R-:W-:-:S04]  /*01e0*/  PLOP3.LUT P1, PT, PT, PT, UP0, 0x80, 0x8 ;  /* 0x000000000008781c */ /* 0x001fc80003f2f008 */
[----:B------:R-:W-:-:S04]  /*01f0*/  SEL R0, RZ, 0xffffffff, !P1 ;  /* 0xffffffffff007807 */ /* 0x000fc80004800000 */
[----:B------:R-:W-:Y:S02]  /*0200*/  ISETP.NE.AND P1, PT, R0, RZ, PT ;  /* 0x000000ff0000720c */ /* 0x000fe40003f25270 */
[----:B------:R-:W-:-:S11]  /*0210*/  MOV R0, UR5 ;  /* 0x0000000500007c02 */ /* 0x000fd60008000f00 */
[----:B------:R-:W-:Y:S05]  /*0220*/  @!P1 BRA `(.L_x_4) ;  /* 0xfffffffc00dc9947 */ /* 0x000fea000383ffff */
.L_x_3:
[----:B------:R-:W-:Y:S01]  /*0230*/  IADD3 R3, PT, PT, R0, 0x10, RZ ;  /* 0x0000001000037810 */ /* 0x000fe20007ffe0ff */
[----:B------:R-:W-:Y:S01]  /*0240*/  UMOV UR5, 0x50 ;  /* 0x0000005000057882 */ /* 0x000fe20000000000 */
[----:B------:R-:W-:Y:S01]  /*0250*/  SHF.L.U32 R2, R5, R0, RZ ;  /* 0x0000000005027219 */ /* 0x000fe200000006ff */
[----:B------:R-:W-:Y:S01]  /*0260*/  ULEA UR5, UR6, UR5, 0x18 ;  /* 0x0000000506057291 */ /* 0x000fe2000f8ec0ff */
[----:B------:R-:W-:Y:S02]  /*0270*/  SHF.L.U32 R3, R4, R3, RZ ;  /* 0x0000000304037219 */ /* 0x000fe400000006ff */
[----:B------:R-:W-:Y:S02]  /*0280*/  SHF.L.U32 R0, R0, 0x5, RZ ;  /* 0x0000000500007819 */ /* 0x000fe400000006ff */
[----:B------:R-:W-:-:S05]  /*0290*/  LOP3.LUT R2, R3, R2, RZ, 0xfc, !PT ;  /* 0x0000000203027212 */ /* 0x000fca00078efcff */
[----:B------:R0:W-:Y:S04]  /*02a0*/  ATOMS.OR RZ, [UR5], R2 ;  /* 0x00000002ffff798c */ /* 0x0001e8000b000005 */
[----:B------:R0:W-:Y:S01]  /*02b0*/  STS [UR4], R0 ;  /* 0x00000000ff007988 */ /* 0x0001e20008000804 */
[----:B------:R-:W-:Y:S05]  /*02c0*/  BRA `(.L_x_2) ;  /* 0x0000000000107947 */ /* 0x000fea0003800000 */
.L_x_1:
[----:B------:R-:W-:Y:S02]  /*02d0*/  MOV R0, 0xffffffff ;  /* 0xffffffff00007802 */ /* 0x000fe40000000f00 */
[----:B------:R-:W-:-:S03]  /*02e0*/  MOV R2, 0x310 ;  /* 0x0000031000027802 */ /* 0x000fc60000000f00 */
[----:B------:R0:W-:Y:S04]  /*02f0*/  STS [UR4], R0 ;  /* 0x00000000ff007988 */ /* 0x0001e80008000804 */
[----:B0-----:R-:W-:Y:S05]  /*0300*/  CALL.REL.NOINC `($__internal_1_$__cuda_sm10x_tcgen05_guardrail_trap_phase_invalid_during_alloc) ;  /* 0x0000010000647944 */ /* 0x001fea0003c00000 */
.L_x_2:
[----:B------:R-:W-:Y:S05]  /*0310*/  WARPSYNC.ALL ;  /* 0x0000000000007948 */ /* 0x000fea0003800000 */
[----:B------:R-:W-:Y:S01]  /*0320*/  NOP ;  /* 0x0000000000007918 */ /* 0x000fe20000000000 */
.L_x_0:
[----:B0-----:R-:W0:Y:S01]  /*0330*/  S2R R0, SR_TID.X ;  /* 0x0000000000007919 */ /* 0x001e220000002100 */
[----:B------:R-:W1:Y:S01]  /*0340*/  S2UR UR8, SR_CgaCtaId ;  /* 0x00000000000879c3 */ /* 0x000e620000008800 */
[----:B------:R-:W2:Y:S01]  /*0350*/  LDCU.64 UR4, c[0x0][0x3b0] ;  /* 0x00007600ff0477ac */ /* 0x000ea20008000a00 */
[----:B------:R-:W3:Y:S01]  /*0360*/  S2R R3, SR_CTAID.X ;  /* 0x0000000000037919 */ /* 0x000ee20000002500 */
[----:B------:R-:W-:Y:S01]  /*0370*/  UMOV UR11, 0x400 ;  /* 0x00000400000b7882 */ /* 0x000fe20000000000 */
[----:B------:R-:W4:Y:S04]  /*0380*/  LDCU.64 UR6, c[0x0][0x3b0] ;  /* 0x00007600ff0677ac */ /* 0x000f280008000a00 */
[----:B------:R-:W2:Y:S01]  /*0390*/  S2UR UR10, SR_CTAID.Y ;  /* 0x00000000000a79c3 */ /* 0x000ea20000002600 */
[----:B------:R-:W0:Y:S07]  /*03a0*/  LDCU.64 UR14, c[0x0][0x358] ;  /* 0x00006b00ff0e77ac */ /* 0x000e2e0008000a00 */
[----:B------:R-:W3:Y:S01]  /*03b0*/  LDC.64 R6, c[0x0][0x380] ;  /* 0x0000e000ff067b82 */ /* 0x000ee20000000a00 */
[----:B-1----:R-:W-:-:S07]  /*03c0*/  ULEA UR11, UR8, UR11, 0x18 ;  /* 0x0000000b080b7291 */ /* 0x002fce000f8ec0ff */
[----:B------:R-:W-:Y:S08]  /*03d0*/  BAR.SYNC.DEFER_BLOCKING 0x0 ;  /* 0x0000000000007b1d */ /* 0x000ff00000010000 */
[----:B------:R-:W1:Y:S01]  /*03e0*/  LDC.64 R248, c[0x0][0x380] ;  /* 0x0000e000fff87b82 */ /* 0x000e620000000a00 */
[----:B0-----:R-:W-:Y:S01]  /*03f0*/  LOP3.LUT R0, R0, 0xff, RZ, 0xc0, !PT ;  /* 0x000000ff00007812 */ /* 0x001fe200078ec0ff */
[----:B--2---:R-:W-:-:S02]  /*0400*/  UIMAD UR4, UR10, UR4, URZ ;  /* 0x000000040a0472a4 */ /* 0x004fc4000f8e02ff */
[----:B----4-:R-:W-:Y:S01]  /*0410*/  UIMAD UR6, UR10, UR6, URZ ;  /* 0x000000060a0672a4 */ /* 0x010fe2000f8e02ff */
[----:B---3--:R-:W-:Y:S01]  /*0420*/  LEA R252, R3, R0, 0x8 ;  /* 0x0000000003fc7211 */ /* 0x008fe200078e40ff */
[----:B------:R-:W-:Y:S02]  /*0430*/  USHF.L.U32 UR9, UR4, 0x1, URZ ;  /* 0x0000000104097899 */ /* 0x000fe400080006ff */
[----:B------:R-:W0:Y:S02]  /*0440*/  LDC R66, c[0x0][0x3b8] ;  /* 0x0000ee00ff427b82 */ /* 0x000e240000000800 */
[C---:B------:R-:W-:Y:S01]  /*0450*/  IMAD R0, R252.reuse, UR5, RZ ;  /* 0x00000005fc007c24 */ /* 0x040fe2000f8e02ff */
[----:B------:R-:W-:Y:S01]  /*0460*/  UIMAD.WIDE UR4, UR4, 0x2, URZ ;  /* 0x00000002040478a5 */ /* 0x000fe2000f8e02ff */
[----:B------:R-:W-:Y:S01]  /*0470*/  IMAD R4, R252, UR7, RZ ;  /* 0x00000007fc047c24 */ /* 0x000fe2000f8e02ff */
[----:B------:R-:W-:Y:S02]  /*0480*/  USHF.L.U32 UR7, UR6, 0x1, URZ ;  /* 0x0000000106077899 */ /* 0x000fe400080006ff */
[C---:B------:R-:W-:Y:S01]  /*0490*/  SHF.L.U32 R3, R0.reuse, 0x1, RZ ;  /* 0x0000000100037819 */ /* 0x040fe200000006ff */
[----:B------:R-:W-:Y:S01]  /*04a0*/  IMAD.HI R0, R0, 0x2, RZ ;  /* 0x0000000200007827 */ /* 0x000fe200078e02ff */
[C---:B------:R-:W-:Y:S01]  /*04b0*/  SHF.L.U32 R5, R4.reuse, 0x1, RZ ;  /* 0x0000000104057819 */ /* 0x040fe200000006ff */
[----:B------:R-:W2:Y:S01]  /*04c0*/  LDS R250, [UR11] ;  /* 0x0000000bfffa7984 */ /* 0x000ea20008000800 */
[----:B------:R-:W-:Y:S01]  /*04d0*/  IADD3 R2, P2, P1, R3, UR9, R6 ;  /* 0x0000000903027c10 */ /* 0x000fe2000f95e006 */
[----:B------:R-:W-:-:S03]  /*04e0*/  IMAD.HI R104, R4, 0x2, RZ ;  /* 0x0000000204687827 */ /* 0x000fc600078e02ff */
[----:B------:R-:W-:Y:S01]  /*04f0*/  IADD3.X R3, PT, PT, R0, UR5, R7, P2, P1 ;  /* 0x0000000500037c10 */ /* 0x000fe200097e2407 */
[----:B------:R-:W-:Y:S01]  /*0500*/  BAR.SYNC.DEFER_BLOCKING 0x0 ;  /* 0x0000000000007b1d */ /* 0x000fe20000010000 */
[----:B------:R-:W-:Y:S01]  /*0510*/  UIMAD.WIDE UR4, UR6, 0x2, URZ ;  /* 0x00000002060478a5 */ /* 0x000fe2000f8e02ff */
[----:B-1----:R-:W-:Y:S01]  /*0520*/  IADD3 R248, P1, P2, R5, UR7, R248 ;  /* 0x0000000705f87c10 */ /* 0x002fe2000fa3e0f8 */
[----:B0-----:R-:W-:-:S04]  /*0530*/  IMAD R5, R66, 0xf2, RZ ;  /* 0x000000f242057824 */ /* 0x001fc800078e02ff */
[----:B------:R-:W-:Y:S01]  /*0540*/  IADD3.X R104, PT, PT, R104, UR5, R249, P1, P2 ;  /* 0x0000000568687c10 */ /* 0x000fe20008fe44f9 */
[C---:B------:R-:W-:Y:S02]  /*0550*/  IMAD R7, R66.reuse, 0xf4, RZ ;  /* 0x000000f442077824 */ /* 0x040fe400078e02ff */
[C---:B------:R-:W-:Y:S01]  /*0560*/  IMAD R11, R66.reuse, 0xf8, RZ ;  /* 0x000000f8420b7824 */ /* 0x040fe200078e02ff */
[-C--:B------:R-:W-:Y:S01]  /*0570*/  IADD3 RZ, P6, PT, R5, R248.reuse, RZ ;  /* 0x000000f805ff7210 */ /* 0x080fe20007fde0ff */
[C---:B------:R-:W-:Y:S01]  /*0580*/  IMAD R9, R66.reuse, 0xf6, RZ ;  /* 0x000000f642097824 */ /* 0x040fe200078e02ff */
[C---:B------:R-:W-:Y:S01]  /*0590*/  SHF.L.U32 R5, R66.reuse, 0x4, RZ ;  /* 0x0000000442057819 */ /* 0x040fe200000006ff */
[C---:B------:R-:W-:Y:S01]  /*05a0*/  IMAD R15, R66.reuse, 0x50, RZ ;  /* 0x00000050420f7824 */ /* 0x040fe200078e02ff */
[CC--:B------:R-:W-:Y:S01]  /*05b0*/  LEA R4, P5, R66.reuse, R248.reuse, 0x5 ;  /* 0x000000f842047211 */ /* 0x0c0fe200078a28ff */
[C---:B------:R-:W-:Y:S01]  /*05c0*/  IMAD R74, R66.reuse, 0x48, RZ ;  /* 0x00000048424a7824 */ /* 0x040fe200078e02ff */
[-C--:B------:R-:W-:Y:S01]  /*05d0*/  IADD3 RZ, P3, PT, R7, R248.reuse, RZ ;  /* 0x000000f807ff7210 */ /* 0x080fe20007f7e0ff */
[C---:B------:R-:W-:Y:S01]  /*05e0*/  IMAD R13, R66.reuse, 0xa0, RZ ;  /* 0x000000a0420d7824 */ /* 0x040fe200078e02ff */
[----:B------:R0:W5:Y:S01]  /*05f0*/  LDG.E.U16 R0, desc[UR14][R2.64] ;  /* 0x0000000e02007981 */ /* 0x000162000c1e1500 */
[-C--:B------:R-:W-:Y:S01]  /*0600*/  IADD3 RZ, P2, PT, R11, R248.reuse, RZ ;  /* 0x000000f80bff7210 */ /* 0x080fe20007f5e0ff */
[C---:B------:R-:W-:Y:S01]  /*0610*/  IMAD R11, R66.reuse, 0x90, RZ ;  /* 0x00000090420b7824 */ /* 0x040fe200078e02ff */
[C---:B------:R-:W-:Y:S01]  /*0620*/  SHF.L.U32 R7, R66.reuse, 0x5, RZ ;  /* 0x0000000542077819 */ /* 0x040fe200000006ff */
[C---:B------:R-:W-:Y:S01]  /*0630*/  IMAD R70, R66.reuse, 0x28, RZ ;  /* 0x0000002842467824 */ /* 0x040fe200078e02ff */
[----:B------:R-:W-:Y:S01]  /*0640*/  IADD3 RZ, P1, PT, R9, R248, RZ ;  /* 0x000000f809ff7210 */ /* 0x000fe20007f3e0ff */
[C---:B------:R-:W-:Y:S01]  /*0650*/  IMAD R17, R66.reuse, 0xb0, RZ ;  /* 0x000000b042117824 */ /* 0x040fe200078e02ff */
[----:B------:R-:W-:Y:S01]  /*0660*/  LEA.HI.X.SX32 R5, R5, R104, 0x1, P5 ;  /* 0x0000006805057211 */ /* 0x000fe200028f0eff */
[C---:B------:R-:W-:Y:S01]  /*0670*/  IMAD R21, R66.reuse, 0x30, RZ ;  /* 0x0000003042157824 */ /* 0x040fe200078e02ff */
[C---:B------:R-:W-:Y:S01]  /*0680*/  SHF.L.U32 R9, R66.reuse, 0x6, RZ ;  /* 0x0000000642097819 */ /* 0x040fe200000006ff */
[C---:B------:R-:W-:Y:S01]  /*0690*/  IMAD R126, R66.reuse, 0x58, RZ ;  /* 0x00000058427e7824 */ /* 0x040fe200078e02ff */
[C---:B0-----:R-:W-:Y:S01]  /*06a0*/  SHF.L.U32 R3, R66.reuse, 0x3, RZ ;  /* 0x0000000342037819 */ /* 0x041fe200000006ff */
[C---:B------:R-:W-:Y:S01]  /*06b0*/  IMAD R23, R66.reuse, 0x60, RZ ;  /* 0x0000006042177824 */ /* 0x040fe200078e02ff */
[CC--:B------:R-:W-:Y:S01]  /*06c0*/  LEA R2, P4, R66.reuse, R248.reuse, 0x4 ;  /* 0x000000f842027211 */ /* 0x0c0fe200078820ff */
[C---:B------:R-:W-:Y:S01]  /*06d0*/  IMAD R124, R66.reuse, 0x18, RZ ;  /* 0x00000018427c7824 */ /* 0x040fe200078e02ff */
[C---:B------:R-:W-:Y:S01]  /*06e0*/  LEA R8, P5, R66.reuse, R248, 0x7 ;  /* 0x000000f842087211 */ /* 0x040fe200078a38ff */
[C---:B------:R-:W-:Y:S01]  /*06f0*/  IMAD R25, R66.reuse, 0xc0, RZ ;  /* 0x000000c042197824 */ /* 0x040fe200078e02ff */
[----:B------:R-:W-:Y:S01]  /*0700*/  LEA.HI.X.SX32 R3, R3, R104, 0x1, P4 ;  /* 0x0000006803037211 */ /* 0x000fe200020f0eff */
[C---:B------:R-:W-:Y:S01]  /*0710*/  IMAD R27, R66.reuse, 0xd0, RZ ;  /* 0x000000d0421b7824 */ /* 0x040fe200078e02ff */
[C---:B------:R-:W-:Y:S01]  /*0720*/  LEA R6, P4, R66.reuse, R248, 0x6 ;  /* 0x000000f842067211 */ /* 0x040fe200078830ff */
[C---:B------:R-:W-:Y:S01]  /*0730*/  IMAD R29, R66.reuse, 0x38, RZ ;  /* 0x00000038421d7824 */ /* 0x040fe200078e02ff */
[-C--:B------:R-:W-:Y:S01]  /*0740*/  LEA.HI.X.SX32 R9, R9, R104.reuse, 0x1, P5 ;  /* 0x0000006809097211 */ /* 0x080fe200028f0eff */
[C---:B------:R-:W-:Y:S01]  /*0750*/  IMAD R80, R66.reuse, 0x68, RZ ;  /* 0x0000006842507824 */ /* 0x040fe200078e02ff */
[----:B------:R-:W-:Y:S01]  /*0760*/  LEA.HI.X.SX32 R7, R7, R104, 0x1, P4 ;  /* 0x0000006807077211 */ /* 0x000fe200020f0eff */
[C---:B------:R-:W-:Y:S01]  /*0770*/  IMAD R31, R66.reuse, 0x70, RZ ;  /* 0x00000070421f7824 */ /* 0x040fe200078e02ff */
[-C--:B------:R-:W-:Y:S01]  /*0780*/  IADD3 R10, P4, PT, R11, R248.reuse, RZ ;  /* 0x000000f80b0a7210 */ /* 0x080fe20007f9e0ff */
[C---:B------:R-:W-:Y:S01]  /*0790*/  IMAD R161, R66.reuse, 0x1c, RZ ;  /* 0x0000001c42a17824 */ /* 0x040fe200078e02ff */
[----:B------:R-:W-:Y:S01]  /*07a0*/  IADD3 R12, P5, PT, R15, R248, RZ ;  /* 0x000000f80f0c7210 */ /* 0x000fe20007fbe0ff */
[----:B------:R-:W-:Y:S01]  /*07b0*/  IMAD R237, R66, 0xe0, RZ ;  /* 0x000000e042ed7824 */ /* 0x000fe200078e02ff */
[----:B------:R-:W-:Y:S01]  /*07c0*/  LEA.HI.X.SX32 R11, R74, R104, 0x1, P4 ;  /* 0x000000684a0b7211 */ /* 0x000fe200020f0eff */
[C---:B------:R-:W-:Y:S01]  /*07d0*/  IMAD R32, R66.reuse, 0xf0, RZ ;  /* 0x000000f042207824 */ /* 0x040fe200078e02ff */
[----:B------:R-:W-:Y:S01]  /*07e0*/  IADD3 R14, P4, PT, R13, R248, RZ ;  /* 0x000000f80d0e7210 */ /* 0x000fe20007f9e0ff */
[----:B------:R-:W-:Y:S01]  /*07f0*/  IMAD R33, R66, 0x82, RZ ;  /* 0x0000008242217824 */ /* 0x000fe200078e02ff */
[----:B------:R-:W-:Y:S01]  /*0800*/  LEA.HI.X.SX32 R13, R70, R104, 0x1, P5 ;  /* 0x00000068460d7211 */ /* 0x000fe200028f0eff */
[C---:B------:R-:W-:Y:S01]  /*0810*/  IMAD R148, R66.reuse, 0x78, RZ ;  /* 0x0000007842947824 */ /* 0x040fe200078e02ff */
[----:B------:R-:W-:Y:S01]  /*0820*/  IADD3 R16, P5, PT, R17, R248, RZ ;  /* 0x000000f811107210 */ /* 0x000fe20007fbe0ff */
[C---:B------:R-:W-:Y:S01]  /*0830*/  IMAD R63, R66.reuse, 0x92, RZ ;  /* 0x00000092423f7824 */ /* 0x040fe200078e02ff */
[----:B------:R-:W-:Y:S01]  /*0840*/  LEA.HI.X.SX32 R15, R15, R104, 0x1, P4 ;  /* 0x000000680f0f7211 */ /* 0x000fe200020f0eff */
        /* <DEDUP_REMOVED lines=28> */
[----:B------:R-:W-:Y:S01]  /*0a10*/  IMAD R53, R66, 0x19, RZ ;  /* 0x0000001942357824 */ /* 0x000fe200078e02ff */
[----:B------:R-:W-:Y:S01]  /*0a20*/  IADD3 R32, P5, PT, R32, R248, RZ ;  /* 0x000000f820207210 */ /* 0x000fe20007fbe0ff */
[C---:B------:R-:W-:Y:S01]  /*0a30*/  IMAD R85, R66.reuse, 0x42, RZ ;  /* 0x0000004242557824 */ /* 0x040fe200078e02ff */
[----:B------:R-:W-:Y:S01]  /*0a40*/  LEA.HI.X.SX32 R31, R31, R104, 0x1, P4 ;  /* 0x000000681f1f7211 */ /* 0x000fe200020f0eff */
[C---:B------:R-:W-:Y:S01]  /*0a50*/  IMAD R89, R66.reuse, 0x52, RZ ;  /* 0x0000005242597824 */ /* 0x040fe200078e02ff */
[----:B------:R-:W-:Y:S01]  /*0a60*/  IADD3 R34, P4, PT, R33, R248, RZ ;  /* 0x000000f821227210 */ /* 0x000fe20007f9e0ff */
[C---:B------:R-:W-:Y:S01]  /*0a70*/  IMAD R57, R66.reuse, 0x29, RZ ;  /* 0x0000002942397824 */ /* 0x040fe200078e02ff */
[C---:B------:R-:W-:Y:S01]  /*0a80*/  LEA R35, R66.reuse, R66, 0x6 ;  /* 0x0000004242237211 */ /* 0x040fe200078e30ff */
        /* <DEDUP_REMOVED lines=27> */
[C---:B------:R-:W-:Y:S01]  /*0c40*/  LEA R49, R66.reuse, R66, 0x3 ;  /* 0x0000004242317211 */ /* 0x040fe200078e18ff */
[C---:B------:R-:W-:Y:S01]  /*0c50*/  IMAD R87, R66.reuse, 0xb4, RZ ;  /* 0x000000b442577824 */ /* 0x040fe200078e02ff */
        /* <DEDUP_REMOVED lines=28> */
[C---:B------:R-:W-:Y:S01]  /*0e20*/  SHF.L.U32 R83, R66.reuse, 0x1, RZ ;  /* 0x0000000142537819 */ /* 0x040fe200000006ff */
        /* <DEDUP_REMOVED lines=17> */
[C---:B------:R-:W-:Y:S01]  /*0f40*/  LEA.HI.X.SX32 R63, R66.reuse, R104, 0x1, P4 ;  /* 0x00000068423f7211 */ /* 0x040fe200020f0eff */
[----:B------:R-:W-:Y:S01]  /*0f50*/  IMAD R171, R66, 0x74, RZ ;  /* 0x0000007442ab7824 */ /* 0x000fe200078e02ff */
        /* <DEDUP_REMOVED lines=24> */
[C---:B------:R-:W-:Y:S01]  /*10e0*/  LEA R82, P4, R66.reuse, R248, 0x2 ;  /* 0x000000f842527211 */ /* 0x040fe200078810ff */
        /* <DEDUP_REMOVED lines=16> */
[----:B------:R-:W-:Y:S01]  /*11f0*/  IMAD R125, R66, 0xc, RZ ;  /* 0x0000000c427d7824 */ /* 0x000fe200078e02ff */
        /* <DEDUP_REMOVED lines=20> */
[-C--:B------:R-:W-:Y:S01]  /*1340*/  LEA.HI.X.SX32 R101, R101, R104.reuse, 0x1, P4 ;  /* 0x0000006865657211 */ /* 0x080fe200020f0eff */
[----:B------:R-:W-:Y:S01]  /*1350*/  IMAD R169, R66, 0x6c, RZ ;  /* 0x0000006c42a97824 */ /* 0x000fe200078e02ff */
[----:B------:R-:W-:Y:S01]  /*1360*/  LEA.HI.X.SX32 R105, R186, R104, 0x1, P3 ;  /* 0x00000068ba697211 */ /* 0x000fe200018f0eff */
[C---:B------:R-:W-:Y:S01]  /*1370*/  IMAD R170, R66.reuse, 0xe8, RZ ;  /* 0x000000e842aa7824 */ /* 0x040fe200078e02ff */
[-C--:B------:R-:W-:Y:S01]  /*1380*/  IADD3 R108, P4, PT, R167, R248.reuse, RZ ;  /* 0x000000f8a76c7210 */ /* 0x080fe20007f9e0ff */
[C---:B------:R-:W-:Y:S01]  /*1390*/  IMAD R173, R66.reuse, 0xe, RZ ;  /* 0x0000000e42ad7824 */ /* 0x040fe200078e02ff */
[----:B------:R-:W-:Y:S01]  /*13a0*/  IADD3 R106, P3, PT, R157, R248, RZ ;  /* 0x000000f89d6a7210 */ /* 0x000fe20007f7e0ff */
[C---:B------:R-:W-:Y:S01]  /*13b0*/  IMAD R179, R66.reuse, 0x25, RZ ;  /* 0x0000002542b37824 */ /* 0x040fe200078e02ff */
[----:B------:R-:W-:Y:S01]  /*13c0*/  LEA.HI.X.SX32 R97, R97, R104, 0x1, P5 ;  /* 0x0000006861617211 */ /* 0x000fe200028f0eff */
[C---:B------:R-:W-:Y:S01]  /*13d0*/  IMAD R192, R66.reuse, 0x8a, RZ ;  /* 0x0000008a42c07824 */ /* 0x040fe200078e02ff */
[----:B------:R-:W-:Y:S01]  /*13e0*/  IADD3 R102, P5, PT, R107, R248, RZ ;  /* 0x000000f86b667210 */ /* 0x000fe20007fbe0ff */
[C---:B------:R-:W-:Y:S01]  /*13f0*/  IMAD R190, R66.reuse, 0x5c, RZ ;  /* 0x0000005c42be7824 */ /* 0x040fe200078e02ff */
[-C--:B------:R-:W-:Y:S01]  /*1400*/  LEA.HI.X.SX32 R109, R109, R104.reuse, 0x1, P4 ;  /* 0x000000686d6d7211 */ /* 0x080fe200020f0eff */
[C---:B------:R-:W-:Y:S01]  /*1410*/  IMAD R193, R66.reuse, 0x45, RZ ;  /* 0x0000004542c17824 */ /* 0x040fe200078e02ff */
[----:B------:R-:W-:Y:S01]  /*1420*/  LEA.HI.X.SX32 R107, R107, R104, 0x1, P3 ;  /* 0x000000686b6b7211 */ /* 0x000fe200018f0eff */
[C---:B------:R-:W-:Y:S01]  /*1430*/  IMAD R181, R66.reuse, 0x2d, RZ ;  /* 0x0000002d42b57824 */ /* 0x040fe200078e02ff */
[-C--:B------:R-:W-:Y:S01]  /*1440*/  IADD3 R114, P4, PT, R111, R248.reuse, RZ ;  /* 0x000000f86f727210 */ /* 0x080fe20007f9e0ff */
[----:B------:R-:W-:Y:S01]  /*1450*/  IMAD R185, R66, 0x35, RZ ;  /* 0x0000003542b97824 */ /* 0x000fe200078e02ff */
[----:B------:R-:W-:Y:S01]  /*1460*/  IADD3 R112, P3, PT, R112, R248, RZ ;  /* 0x000000f870707210 */ /* 0x000fe20007f7e0ff */
[C---:B------:R-:W-:Y:S01]  /*1470*/  IMAD R245, R66.reuse, 0xda, RZ ;  /* 0x000000da42f57824 */ /* 0x040fe200078e02ff */
[-C--:B------:R-:W-:Y:S01]  /*1480*/  LEA.HI.X.SX32 R115, R115, R104.reuse, 0x1, P4 ;  /* 0x0000006873737211 */ /* 0x080fe200020f0eff */
[C---:B------:R-:W-:Y:S01]  /*1490*/  IMAD R177, R66.reuse, 0x1d, RZ ;  /* 0x0000001d42b17824 */ /* 0x040fe200078e02ff */
[----:B------:R-:W-:Y:S01]  /*14a0*/  LEA.HI.X.SX32 R113, R113, R104, 0x1, P3 ;  /* 0x0000006871717211 */ /* 0x000fe200018f0eff */
[----:B------:R-:W-:Y:S01]  /*14b0*/  IMAD R189, R66, 0x1e, RZ ;  /* 0x0000001e42bd7824 */ /* 0x000fe200078e02ff */
[-C--:B------:R-:W-:Y:S01]  /*14c0*/  IADD3 R122, P4, PT, R122, R248.reuse, RZ ;  /* 0x000000f87a7a7210 */ /* 0x080fe20007f9e0ff */
[----:B------:R-:W-:Y:S01]  /*14d0*/  IMAD R194, R66, 0x9a, RZ ;  /* 0x0000009a42c27824 */ /* 0x000fe200078e02ff */
[----:B------:R-:W-:Y:S01]  /*14e0*/  IADD3 R120, P3, PT, R120, R248, RZ ;  /* 0x000000f878787210 */ /* 0x000fe20007f7e0ff */
[C---:B------:R-:W-:Y:S01]  /*14f0*/  IMAD R191, R66.reuse, 0x2e, RZ ;  /* 0x0000002e42bf7824 */ /* 0x040fe200078e02ff */
[-C--:B------:R-:W-:Y:S01]  /*1500*/  LEA.HI.X.SX32 R123, R123, R104.reuse, 0x1, P4 ;  /* 0x000000687b7b7211 */ /* 0x080fe200020f0eff */
[C---:B------:R-:W-:Y:S01]  /*1510*/  IMAD R209, R66.reuse, 0x6d, RZ ;  /* 0x0000006d42d17824 */ /* 0x040fe200078e02ff */
[----:B------:R-:W-:Y:S01]  /*1520*/  LEA.HI.X.SX32 R121, R121, R104, 0x1, P3 ;  /* 0x0000006879797211 */ /* 0x000fe200018f0eff */
[C---:B------:R-:W-:Y:S01]  /*1530*/  IMAD R195, R66.reuse, 0x4d, RZ ;  /* 0x0000004d42c37824 */ /* 0x040fe200078e02ff */
[----:B------:R-:W-:Y:S01]  /*1540*/  IADD3 R130, P4, PT, R149, R248, RZ ;  /* 0x000000f895827210 */ /* 0x000fe20007f9e0ff */
[C---:B------:R-:W-:Y:S01]  /*1550*/  IMAD R217, R66.reuse, 0x4e, RZ ;  /* 0x0000004e42d97824 */ /* 0x040fe200078e02ff */
[C---:B------:R-:W-:Y:S01]  /*1560*/  LEA R129, R66.reuse, R66, 0x1 ;  /* 0x0000004242817211 */ /* 0x040fe200078e08ff */
[C---:B------:R-:W-:Y:S01]  /*1570*/  IMAD R187, R66.reuse, 0x3d, RZ ;  /* 0x0000003d42bb7824 */ /* 0x040fe200078e02ff */
[----:B------:R-:W-:Y:S01]  /*1580*/  IADD3 R128, P3, PT, R147, R248, RZ ;  /* 0x000000f893807210 */ /* 0x000fe20007f7e0ff */
[C---:B------:R-:W-:Y:S01]  /*1590*/  IMAD R203, R66.reuse, 0x3e, RZ ;  /* 0x0000003e42cb7824 */ /* 0x040fe200078e02ff */
[----:B------:R-:W-:Y:S01]  /*15a0*/  LEA.HI.X.SX32 R103, R103, R104, 0x1, P5 ;  /* 0x0000006867677211 */ /* 0x000fe200028f0eff */
[----:B------:R-:W0:Y:S01]  /*15b0*/  LDCU.64 UR4, c[0x0][0x3b0] ;  /* 0x00007600ff0477ac */ /* 0x000e220008000a00 */
        /* <DEDUP_REMOVED lines=8> */
[----:B------:R-:W-:Y:S01]  /*1640*/  LEA.HI.X.SX32 R129, R129, R104, 0x1, P3 ;  /* 0x0000006881817211 */ /* 0x000fe200018f0eff */
[----:B------:R-:W5:Y:S01]  /*1650*/  LDG.E.U16 R4, desc[UR14][R4.64] ;  /* 0x0000000e04047981 */ /* 0x000f62000c1e1500 */
        /* <DEDUP_REMOVED lines=8> */
[-C--:B------:R-:W-:Y:S01]  /*16e0*/  IADD3 R118, P6, PT, R118, R248.reuse, RZ ;  /* 0x000000f876767210 */ /* 0x080fe20007fde0ff */
[----:B------:R1:W5:Y:S01]  /*16f0*/  LDG.E.U16 R99, desc[UR14][R98.64] ;  /* 0x0000000e62637981 */ /* 0x000362000c1e1500 */
[----:B------:R-:W-:Y:S01]  /*1700*/  IADD3 R116, P5, PT, R116, R248, RZ ;  /* 0x000000f874747210 */ /* 0x000fe20007fbe0ff */
[C---:B------:R-:W-:Y:S01]  /*1710*/  IMAD R241, R66.reuse, 0x8c, RZ ;  /* 0x0000008c42f17824 */ /* 0x040fe200078e02ff */
[-C--:B------:R-:W-:Y:S01]  /*1720*/  LEA.HI.X.SX32 R135, R135, R104.reuse, 0x1, P1 ;  /* 0x0000006887877211 */ /* 0x080fe200008f0eff */
[C---:B------:R-:W-:Y:S01]  /*1730*/  IMAD R239, R66.reuse, 0x9c, RZ ;  /* 0x0000009c42ef7824 */ /* 0x040fe200078e02ff */
[----:B------:R-:W-:Y:S01]  /*1740*/  LEA.HI.X.SX32 R139, R139, R104, 0x1, P4 ;  /* 0x000000688b8b7211 */ /* 0x000fe200020f0eff */
[C---:B------:R-:W-:Y:S01]  /*1750*/  IMAD R207, R66.reuse, 0x65, RZ ;  /* 0x0000006542cf7824 */ /* 0x040fe200078e02ff */
[----:B------:R-:W-:Y:S01]  /*1760*/  IADD3 R140, P1, PT, R219, R248, RZ ;  /* 0x000000f8db8c7210 */ /* 0x000fe20007f3e0ff */
[----:B------:R-:W-:Y:S01]  /*1770*/  IMAD R243, R66, 0xea, RZ ;  /* 0x000000ea42f37824 */ /* 0x000fe200078e02ff */
[----:B------:R-:W-:Y:S01]  /*1780*/  LEA.HI.X.SX32 R137, R137, R104, 0x1, P3 ;  /* 0x0000006889897211 */ /* 0x000fe200018f0eff */
[----:B-1----:R-:W1:Y:S01]  /*1790*/  LDC R98, c[0x0][0x3b8] ;  /* 0x0000ee00ff627b82 */ /* 0x002e620000000800 */
        /* <DEDUP_REMOVED lines=19> */
[C---:B------:R-:W-:Y:S01]  /*18d0*/  IMAD R236, R66.reuse, 0x8e, RZ ;  /* 0x0000008e42ec7824 */ /* 0x040fe200078e02ff */
[CC--:B------:R-:W-:Y:S01]  /*18e0*/  IADD3 R150, P4, PT, R127.reuse, R248.reuse, RZ ;  /* 0x000000f87f967210 */ /* 0x0c0fe20007f9e0ff */
[----:B------:R-:W-:Y:S01]  /*18f0*/  IMAD R227, R66, 0x37, RZ ;  /* 0x0000003742e37824 */ /* 0x000fe200078e02ff */
[----:B------:R-:W-:Y:S01]  /*1900*/  IADD3 R148, P3, PT, R148, R248, RZ ;  /* 0x000000f894947210 */ /* 0x000fe20007f7e0ff */
[C---:B------:R-:W-:Y:S01]  /*1910*/  IMAD R237, R66.reuse, 0x47, RZ ;  /* 0x0000004742ed7824 */ /* 0x040fe200078e02ff */
[-C--:B------:R-:W-:Y:S01]  /*1920*/  LEA.HI.X.SX32 R127, R127, R104.reuse, 0x1, P6 ;  /* 0x000000687f7f7211 */ /* 0x080fe200030f0eff */
[C---:B------:R-:W-:Y:S01]  /*1930*/  IMAD R238, R66.reuse, 0x9e, RZ ;  /* 0x0000009e42ee7824 */ /* 0x040fe200078e02ff */
[C---:B------:R-:W-:Y:S01]  /*1940*/  SHF.L.U32 R159, R66.reuse, 0x2, RZ ;  /* 0x00000002429f7819 */ /* 0x040fe200000006ff */
[C---:B------:R-:W-:Y:S01]  /*1950*/  IMAD R240, R66.reuse, 0xae, RZ ;  /* 0x000000ae42f07824 */ /* 0x040fe200078e02ff */
[----:B------:R-:W-:Y:S01]  /*1960*/  LEA.HI.X.SX32 R125, R125, R104, 0x1, P5 ;  /* 0x000000687d7d7211 */ /* 0x000fe200028f0eff */
[C---:B------:R-:W-:Y:S01]  /*1970*/  IMAD R242, R66.reuse, 0xbe, RZ ;  /* 0x000000be42f27824 */ /* 0x040fe200078e02ff */
[CC--:B------:R-:W-:Y:S01]  /*1980*/  LEA R158, P6, R66.reuse, R248.reuse, 0x3 ;  /* 0x000000f8429e7211 */ /* 0x0c0fe200078c18ff */
[C---:B------:R-:W-:Y:S01]  /*1990*/  IMAD R244, R66.reuse, 0xce, RZ ;  /* 0x000000ce42f47824 */ /* 0x040fe200078e02ff */
[----:B------:R-:W-:Y:S01]  /*19a0*/  IADD3 R154, P5, PT, R151, R248, RZ ;  /* 0x000000f8979a7210 */ /* 0x000fe20007fbe0ff */
[----:B------:R3:W5:Y:S01]  /*19b0*/  LDG.E.U16 R5, desc[UR14][R124.64] ;  /* 0x0000000e7c057981 */ /* 0x000762000c1e1500 */
[-C--:B------:R-:W-:Y:S01]  /*19c0*/  LEA.HI.X.SX32 R147, R147, R104.reuse, 0x1, P1 ;  /* 0x0000006893937211 */ /* 0x080fe200008f0eff */
[C---:B------:R-:W-:Y:S01]  /*19d0*/  IMAD R246, R66.reuse, 0xde, RZ ;  /* 0x000000de42f67824 */ /* 0x040fe200078e02ff */
[----:B------:R-:W-:Y:S01]  /*19e0*/  LEA.HI.X.SX32 R151, R149, R104, 0x1, P4 ;  /* 0x0000006895977211 */ /* 0x000fe200020f0eff */
[----:B------:R-:W-:Y:S01]  /*19f0*/  IMAD R249, R66, 0xee, RZ ;  /* 0x000000ee42f97824 */ /* 0x000fe200078e02ff */
[----:B------:R-:W-:Y:S01]  /*1a00*/  IADD3 R152, P1, PT, R152, R248, RZ ;  /* 0x000000f898987210 */ /* 0x000fe20007f3e0ff */
[----:B------:R4:W5:Y:S01]  /*1a10*/  LDG.E.U16 R2, desc[UR14][R2.64] ;  /* 0x0000000e02027981 */ /* 0x000962000c1e1500 */
[----:B------:R-:W-:-:S02]  /*1a20*/  LEA.HI.X.SX32 R149, R188, R104, 0x1, P3 ;  /* 0x00000068bc957211 */ /* 0x000fc400018f0eff */
[----:B------:R-:W-:Y:S01]  /*1a30*/  IADD3 R160, P3, PT, R163, R248, RZ ;  /* 0x000000f8a3a07210 */ /* 0x000fe20007f7e0ff */
[----:B---3--:R-:W3:Y:S01]  /*1a40*/  LDC.64 R124, c[0x0][0x380] ;  /* 0x0000e000ff7c7b82 */ /* 0x008ee20000000a00 */
[----:B------:R-:W-:Y:S02]  /*1a50*/  LEA.HI.X.SX32 R159, R159, R104, 0x1, P6 ;  /* 0x000000689f9f7211 */ /* 0x000fe400030f0eff */
[CC--:B------:R-:W-:Y:S02]  /*1a60*/  LEA R183, R66.reuse, -R66.reuse, 0x3 ;  /* 0x8000004242b77211 */ /* 0x0c0fe400078e18ff */
[CC--:B------:R-:W-:Y:S02]  /*1a70*/  LEA R197, R66.reuse, -R66.reuse, 0x4 ;  /* 0x8000004242c57211 */ /* 0x0c0fe400078e20ff */
[CC--:B------:R-:W-:Y:S02]  /*1a80*/  LEA R211, R66.reuse, -R66.reuse, 0x5 ;  /* 0x8000004242d37211 */ /* 0x0c0fe400078e28ff */
[----:B------:R-:W-:Y:S01]  /*1a90*/  LEA R233, R66, -R66, 0x6 ;  /* 0x8000004242e97211 */ /* 0x000fe200078e30ff */
[----:B0-----:R-:W-:Y:S01]  /*1aa0*/  UIMAD UR4, UR10, UR4, URZ ;  /* 0x000000040a0472a4 */ /* 0x001fe2000f8e02ff */
[----:B------:R-:W-:Y:S01]  /*1ab0*/  LEA.HI.X.SX32 R163, R202, R104, 0x1, P2 ;  /* 0x00000068caa37211 */ /* 0x000fe200010f0eff */
[----:B------:R-:W5:Y:S01]  /*1ac0*/  LDG.E.U16 R14, desc[UR14][R14.64] ;  /* 0x0000000e0e0e7981 */ /* 0x000f62000c1e1500 */
[----:B------:R-:W-:-:S02]  /*1ad0*/  IADD3 R166, P6, PT, R166, R248, RZ ;  /* 0x000000f8a6a67210 */ /* 0x000fc40007fde0ff */
[-C--:B------:R-:W-:Y:S01]  /*1ae0*/  IADD3 R156, P4, PT, R156, R248.reuse, RZ ;  /* 0x000000f89c9c7210 */ /* 0x080fe20007f9e0ff */
[----:B------:R0:W5:Y:S01]  /*1af0*/  LDG.E.U16 R40, desc[UR14][R40.64] ;  /* 0x0000000e28287981 */ /* 0x000162000c1e1500 */
[----:B------:R-:W-:Y:S02]  /*1b00*/  IADD3 R164, P2, PT, R155, R248, RZ ;  /* 0x000000f89ba47210 */ /* 0x000fe40007f5e0ff */
[----:B------:R-:W-:Y:S01]  /*1b10*/  LEA.HI.X.SX32 R153, R153, R104, 0x1, P1 ;  /* 0x0000006899997211 */ /* 0x000fe200008f0eff */
[----:B----4-:R-:W-:Y:S01]  /*1b20*/  IMAD R3, R252, UR5, RZ ;  /* 0x00000005fc037c24 */ /* 0x010fe2000f8e02ff */
[----:B------:R-:W-:Y:S01]  /*1b30*/  IADD3 R168, P1, PT, R168, R248, RZ ;  /* 0x000000f8a8a87210 */ /* 0x000fe20007f3e0ff */
[----:B------:R-:W5:Y:S01]  /*1b40*/  LDG.E.U16 R6, desc[UR14][R6.64] ;  /* 0x0000000e06067981 */ /* 0x000f62000c1e1500 */
[-C--:B------:R-:W-:Y:S02]  /*1b50*/  LEA.HI.X.SX32 R167, R167, R104.reuse, 0x1, P6 ;  /* 0x00000068a7a77211 */ /* 0x080fe400030f0eff */
[-C--:B------:R-:W-:Y:S01]  /*1b60*/  LEA.HI.X.SX32 R165, R165, R104.reuse, 0x1, P2 ;  /* 0x00000068a5a57211 */ /* 0x080fe200010f0eff */
[----:B------:R-:W5:Y:S01]  /*1b70*/  LDG.E.U16 R10, desc[UR14][R10.64] ;  /* 0x0000000e0a0a7981 */ /* 0x000f62000c1e1500 */
[----:B------:R-:W-:-:S02]  /*1b80*/  LEA.HI.X.SX32 R157, R157, R104, 0x1, P4 ;  /* 0x000000689d9d7211 */ /* 0x000fc400020f0eff */
[-C--:B------:R-:W-:Y:S01]  /*1b90*/  IADD3 R178, P6, PT, R178, R248.reuse, RZ ;  /* 0x000000f8b2b27210 */ /* 0x080fe20007fde0ff */
[----:B------:R-:W-:Y:S01]  /*1ba0*/  USHF.L.U32 UR6, UR4, 0x1, URZ ;  /* 0x0000000104067899 */ /* 0x000fe200080006ff */
[-C--:B------:R-:W-:Y:S01]  /*1bb0*/  IADD3 R170, P2, PT, R170, R248.reuse, RZ ;  /* 0x000000f8aaaa7210 */ /* 0x080fe20007f5e0ff */
[----:B0-----:R-:W0:Y:S01]  /*1bc0*/  S2R R41, SR_TID.X ;  /* 0x0000000000297919 */ /* 0x001e220000002100 */
[C---:B------:R-:W-:Y:S02]  /*1bd0*/  IADD3 R174, P4, PT, R169.reuse, R248, RZ ;  /* 0x000000f8a9ae7210 */ /* 0x040fe40007f9e0ff */
[----:B------:R-:W-:Y:S01]  /*1be0*/  LEA.HI.X.SX32 R169, R169, R104, 0x1, P1 ;  /* 0x00000068a9a97211 */ /* 0x000fe200008f0eff */
[----:B------:R-:W5:Y:S01]  /*1bf0*/  LDG.E.U16 R12, desc[UR14][R12.64] ;  /* 0x0000000e0c0c7981 */ /* 0x000f62000c1e1500 */
[----:B------:R-:W-:Y:S02]  /*1c00*/  IADD3 R182, P1, PT, R173, R248, RZ ;  /* 0x000000f8adb67210 */ /* 0x000fe40007f3e0ff */
[-C--:B------:R-:W-:Y:S01]  /*1c10*/  LEA.HI.X.SX32 R155, R155, R104.reuse, 0x1, P5 ;  /* 0x000000689b9b7211 */ /* 0x080fe200028f0eff */
[----:B------:R1:W5:Y:S01]  /*1c20*/  LDG.E.U16 R7, desc[UR14][R150.64] ;  /* 0x0000000e96077981 */ /* 0x000362000c1e1500 */
[----:B------:R-:W-:-:S02]  /*1c30*/  LEA.HI.X.SX32 R179, R179, R104, 0x1, P6 ;  /* 0x00000068b3b37211 */ /* 0x000fc400030f0eff */
[----:B------:R-:W-:Y:S01]  /*1c40*/  IADD3 R172, P5, PT, R161, R248, RZ ;  /* 0x000000f8a1ac7210 */ /* 0x000fe20007fbe0ff */
[----:B------:R-:W5:Y:S01]  /*1c50*/  LDG.E.U16 R8, desc[UR14][R8.64] ;  /* 0x0000000e08087981 */ /* 0x000f62000c1e1500 */
[-C--:B------:R-:W-:Y:S02]  /*1c60*/  LEA.HI.X.SX32 R175, R175, R104.reuse, 0x1, P4 ;  /* 0x00000068afaf7211 */ /* 0x080fe400020f0eff */
[----:B------:R-:W-:Y:S01]  /*1c70*/  LEA.HI.X.SX32 R171, R171, R104, 0x1, P2 ;  /* 0x00000068abab7211 */ /* 0x000fe200010f0eff */
[----:B------:R-:W5:Y:S01]  /*1c80*/  LDG.E.U16 R16, desc[UR14][R16.64] ;  /* 0x0000000e10107981 */ /* 0x000f62000c1e1500 */
[----:B------:R-:W-:Y:S02]  /*1c90*/  IADD3 R192, P6, PT, R192, R248, RZ ;  /* 0x000000f8c0c07210 */ /* 0x000fe40007fde0ff */
[----:B------:R-:W-:Y:S01]  /*1ca0*/  LEA.HI.X.SX32 R161, R190, R104, 0x1, P3 ;  /* 0x00000068bea17211 */ /* 0x000fe200018f0eff */
[----:B------:R-:W5:Y:S01]  /*1cb0*/  LDG.E.U16 R18, desc[UR14][R18.64] ;  /* 0x0000000e12127981 */ /* 0x000f62000c1e1500 */
[----:B------:R-:W-:-:S02]  /*1cc0*/  IADD3 R180, P4, PT, R180, R248, RZ ;  /* 0x000000f8b4b47210 */ /* 0x000fc40007f9e0ff */
[-C--:B------:R-:W-:Y:S01]  /*1cd0*/  IADD3 R184, P2, PT, R184, R248.reuse, RZ ;  /* 0x000000f8b8b87210 */ /* 0x080fe20007f5e0ff */
[----:B------:R-:W5:Y:S01]  /*1ce0*/  LDG.E.U16 R20, desc[UR14][R20.64] ;  /* 0x0000000e14147981 */ /* 0x000f62000c1e1500 */
[----:B------:R-:W-:Y:S02]  /*1cf0*/  IADD3 R176, P3, PT, R176, R248, RZ ;  /* 0x000000f8b0b07210 */ /* 0x000fe40007f7e0ff */
[----:B------:R-:W-:Y:S01]  /*1d00*/  LEA.HI.X.SX32 R183, R183, R104, 0x1, P1 ;  /* 0x00000068b7b77211 */ /* 0x000fe200008f0eff */
[----:B------:R-:W5:Y:S01]  /*1d10*/  LDG.E.U16 R22, desc[UR14][R22.64] ;  /* 0x0000000e16167981 */ /* 0x000f62000c1e1500 */
[----:B------:R-:W-:Y:S02]  /*1d20*/  IADD3 R188, P1, PT, R188, R248, RZ ;  /* 0x000000f8bcbc7210 */ /* 0x000fe40007f3e0ff */
[-C--:B------:R-:W-:Y:S01]  /*1d30*/  LEA.HI.X.SX32 R193, R193, R104.reuse, 0x1, P6 ;  /* 0x00000068c1c17211 */ /* 0x080fe200030f0eff */
[----:B------:R-:W5:Y:S01]  /*1d40*/  LDG.E.U16 R24, desc[UR14][R24.64] ;  /* 0x0000000e18187981 */ /* 0x000f62000c1e1500 */
[----:B------:R-:W-:-:S02]  /*1d50*/  LEA.HI.X.SX32 R181, R181, R104, 0x1, P4 ;  /* 0x00000068b5b57211 */ /* 0x000fc400020f0eff */
[----:B------:R-:W-:Y:S01]  /*1d60*/  LEA.HI.X.SX32 R185, R185, R104, 0x1, P2 ;  /* 0x00000068b9b97211 */ /* 0x000fe200010f0eff */
[----:B------:R-:W5:Y:S01]  /*1d70*/  LDG.E.U16 R26, desc[UR14][R26.64] ;  /* 0x0000000e1a1a7981 */ /* 0x000f62000c1e1500 */
[----:B------:R-:W-:Y:S02]  /*1d80*/  IADD3 R208, P6, PT, R245, R248, RZ ;  /* 0x000000f8f5d07210 */ /* 0x000fe40007fde0ff */
[-C--:B------:R-:W-:Y:S01]  /*1d90*/  LEA.HI.X.SX32 R173, R173, R104.reuse, 0x1, P5 ;  /* 0x00000068adad7211 */ /* 0x080fe200028f0eff */
[----:B------:R-:W5:Y:S01]  /*1da0*/  LDG.E.U16 R28, desc[UR14][R28.64] ;  /* 0x0000000e1c1c7981 */ /* 0x000f62000c1e1500 */
[----:B------:R-:W-:Y:S02]  /*1db0*/  LEA.HI.X.SX32 R177, R177, R104, 0x1, P3 ;  /* 0x00000068b1b17211 */ /* 0x000fe400018f0eff */
[-C--:B------:R-:W-:Y:S01]  /*1dc0*/  IADD3 R194, P4, PT, R194, R248.reuse, RZ ;  /* 0x000000f8c2c27210 */ /* 0x080fe20007f9e0ff */
        /* <DEDUP_REMOVED lines=34> */
[-C--:B------:R-:W-:Y:S01]  /*1ff0*/  IADD3 R214, P2, PT, R241, R248.reuse, RZ ;  /* 0x000000f8f1d67210 */ /* 0x080fe20007f5e0ff */
[C---:B------:R-:W-:Y:S01]  /*2000*/  IMAD R241, R66.reuse, 0x57, RZ ;  /* 0x0000005742f17824 */ /* 0x040fe200078e02ff */
[----:B------:R-:W-:Y:S01]  /*2010*/  IADD3 R216, P4, PT, R239, R248, RZ ;  /* 0x000000f8efd87210 */ /* 0x000fe20007f9e0ff */
[C---:B------:R-:W-:Y:S01]  /*2020*/  IMAD R239, R66.reuse, 0x4f, RZ ;  /* 0x0000004f42ef7824 */ /* 0x040fe200078e02ff */
[----:B------:R-:W-:Y:S01]  /*2030*/  LEA.HI.X.SX32 R205, R205, R104, 0x1, P3 ;  /* 0x00000068cdcd7211 */ /* 0x000fe200018f0eff */
[----:B------:R-:W5:Y:S01]  /*2040*/  LDG.E.U16 R56, desc[UR14][R56.64] ;  /* 0x0000000e38387981 */ /* 0x000f62000c1e1500 */
[-C--:B------:R-:W-:Y:S01]  /*2050*/  IADD3 R212, P5, PT, R243, R248.reuse, RZ ;  /* 0x000000f8f3d47210 */ /* 0x080fe20007fbe0ff */
[----:B------:R-:W-:Y:S01]  /*2060*/  IMAD R243, R66, 0x5f, RZ ;  /* 0x0000005f42f37824 */ /* 0x000fe200078e02ff */
[----:B------:R-:W-:Y:S01]  /*2070*/  IADD3 R218, P3, PT, R235, R248, RZ ;  /* 0x000000f8ebda7210 */ /* 0x000fe20007f7e0ff */
[----:B------:R-:W5:Y:S01]  /*2080*/  LDG.E.U16 R58, desc[UR14][R58.64] ;  /* 0x0000000e3a3a7981 */ /* 0x000f62000c1e1500 */
[----:B------:R-:W-:-:S02]  /*2090*/  LEA.HI.X.SX32 R207, R207, R104, 0x1, P1 ;  /* 0x00000068cfcf7211 */ /* 0x000fc400008f0eff */
[----:B------:R-:W-:Y:S01]  /*20a0*/  IADD3 R220, P1, PT, R231, R248, RZ ;  /* 0x000000f8e7dc7210 */ /* 0x000fe20007f3e0ff */
[----:B------:R-:W5:Y:S01]  /*20b0*/  LDG.E.U16 R60, desc[UR14][R60.64] ;  /* 0x0000000e3c3c7981 */ /* 0x000f62000c1e1500 */
[-C--:B------:R-:W-:Y:S02]  /*20c0*/  LEA.HI.X.SX32 R229, R229, R104.reuse, 0x1, P6 ;  /* 0x00000068e5e57211 */ /* 0x080fe400030f0eff */
[-C--:B------:R-:W-:Y:S01]  /*20d0*/  LEA.HI.X.SX32 R215, R215, R104.reuse, 0x1, P2 ;  /* 0x00000068d7d77211 */ /* 0x080fe200010f0eff */
[----:B------:R-:W5:Y:S01]  /*20e0*/  LDG.E.U16 R62, desc[UR14][R62.64] ;  /* 0x0000000e3e3e7981 */ /* 0x000f62000c1e1500 */
[----:B------:R-:W-:Y:S02]  /*20f0*/  LEA.HI.X.SX32 R217, R217, R104, 0x1, P4 ;  /* 0x00000068d9d97211 */ /* 0x000fe400020f0eff */
[----:B------:R-:W-:Y:S01]  /*2100*/  IADD3 R234, P6, PT, R162, R248, RZ ;  /* 0x000000f8a2ea7210 */ /* 0x000fe20007fde0ff */
[----:B------:R-:W5:Y:S01]  /*2110*/  LDG.E.U16 R64, desc[UR14][R64.64] ;  /* 0x0000000e40407981 */ /* 0x000f62000c1e1500 */
[----:B------:R-:W-:-:S02]  /*2120*/  LEA.HI.X.SX32 R213, R213, R104, 0x1, P5 ;  /* 0x00000068d5d57211 */ /* 0x000fc400028f0eff */
[-C--:B------:R-:W-:Y:S01]  /*2130*/  IADD3 R226, P2, PT, R226, R248.reuse, RZ ;  /* 0x000000f8e2e27210 */ /* 0x080fe20007f5e0ff */
[----:B------:R-:W5:Y:S01]  /*2140*/  LDG.E.U16 R68, desc[UR14][R68.64] ;  /* 0x0000000e44447981 */ /* 0x000f62000c1e1500 */
[----:B------:R-:W-:Y:S02]  /*2150*/  IADD3 R230, P4, PT, R230, R248, RZ ;  /* 0x000000f8e6e67210 */ /* 0x000fe40007f9e0ff */
[----:B------:R-:W-:Y:S01]  /*2160*/  LEA.HI.X.SX32 R219, R219, R104, 0x1, P3 ;  /* 0x00000068dbdb7211 */ /* 0x000fe200018f0eff */
[----:B------:R-:W5:Y:S01]  /*2170*/  LDG.E.U16 R70, desc[UR14][R70.64] ;  /* 0x0000000e46467981 */ /* 0x000f62000c1e1500 */
[-C--:B------:R-:W-:Y:S02]  /*2180*/  IADD3 R224, P5, PT, R224, R248.reuse, RZ ;  /* 0x000000f8e0e07210 */ /* 0x080fe40007fbe0ff */
[----:B------:R-:W-:Y:S01]  /*2190*/  IADD3 R232, P3, PT, R232, R248, RZ ;  /* 0x000000f8e8e87210 */ /* 0x000fe20007f7e0ff */
[----:B------:R-:W5:Y:S01]  /*21a0*/  LDG.E.U16 R72, desc[UR14][R72.64] ;  /* 0x0000000e48487981 */ /* 0x000f62000c1e1500 */
[----:B------:R-:W-:-:S02]  /*21b0*/  LEA.HI.X.SX32 R221, R221, R104, 0x1, P1 ;  /* 0x00000068dddd7211 */ /* 0x000fc400008f0eff */
[----:B------:R-:W-:Y:S01]  /*21c0*/  IADD3 R236, P1, PT, R236, R248, RZ ;  /* 0x000000f8ecec7210 */ /* 0x000fe20007f3e0ff */
[----:B------:R-:W5:Y:S01]  /*21d0*/  LDG.E.U16 R74, desc[UR14][R74.64] ;  /* 0x0000000e4a4a7981 */ /* 0x000f62000c1e1500 */
[-C--:B------:R-:W-:Y:S02]  /*21e0*/  LEA.HI.X.SX32 R235, R227, R104.reuse, 0x1, P6 ;  /* 0x00000068e3eb7211 */ /* 0x080fe400030f0eff */
[-C--:B------:R-:W-:Y:S01]  /*21f0*/  LEA.HI.X.SX32 R227, R162, R104.reuse, 0x1, P2 ;  /* 0x00000068a2e37211 */ /* 0x080fe200010f0eff */
[----:B------:R-:W-:Y:S01]  /*2200*/  IMAD R162, R66, 0x67, RZ ;  /* 0x0000006742a27824 */ /* 0x000fe200078e02ff */
[-C--:B------:R-:W-:Y:S01]  /*2210*/  LEA.HI.X.SX32 R231, R132, R104.reuse, 0x1, P4 ;  /* 0x0000006884e77211 */ /* 0x080fe200020f0eff */
[C---:B------:R-:W-:Y:S01]  /*2220*/  IMAD R132, R66.reuse, 0x6f, RZ ;  /* 0x0000006f42847824 */ /* 0x040fe200078e02ff */
[-C--:B------:R-:W-:Y:S01]  /*2230*/  LEA.HI.X.SX32 R225, R225, R104.reuse, 0x1, P5 ;  /* 0x00000068e1e17211 */ /* 0x080fe200028f0eff */
[----:B------:R-:W-:Y:S01]  /*2240*/  IMAD R66, R66, 0x77, RZ ;  /* 0x0000007742427824 */ /* 0x000fe200078e02ff */
[----:B------:R-:W-:Y:S01]  /*2250*/  LEA.HI.X.SX32 R233, R233, R104, 0x1, P3 ;  /* 0x00000068e9e97211 */ /* 0x000fe200018f0eff */
[----:B------:R-:W5:Y:S01]  /*2260*/  LDG.E.U16 R76, desc[UR14][R76.64] ;  /* 0x0000000e4c4c7981 */ /* 0x000f62000c1e1500 */
[----:B------:R-:W-:-:S02]  /*2270*/  IADD3 R238, P5, PT, R238, R248, RZ ;  /* 0x000000f8eeee7210 */ /* 0x000fc40007fbe0ff */
[-C--:B------:R-:W-:Y:S01]  /*2280*/  IADD3 R240, P6, PT, R240, R248.reuse, RZ ;  /* 0x000000f8f0f07210 */ /* 0x080fe20007fde0ff */
[----:B------:R-:W5:Y:S01]  /*2290*/  LDG.E.U16 R78, desc[UR14][R78.64] ;  /* 0x0000000e4e4e7981 */ /* 0x000f62000c1e1500 */
[-C--:B------:R-:W-:Y:S02]  /*22a0*/  IADD3 R242, P2, PT, R242, R248.reuse, RZ ;  /* 0x000000f8f2f27210 */ /* 0x080fe40007f5e0ff */
[-C--:B------:R-:W-:Y:S01]  /*22b0*/  IADD3 R244, P4, PT, R244, R248.reuse, RZ ;  /* 0x000000f8f4f47210 */ /* 0x080fe20007f9e0ff */
[----:B------:R-:W5:Y:S01]  /*22c0*/  LDG.E.U16 R80, desc[UR14][R80.64] ;  /* 0x0000000e50507981 */ /* 0x000f62000c1e1500 */
[----:B------:R-:W-:Y:S02]  /*22d0*/  IADD3 R246, P3, PT, R246, R248, RZ ;  /* 0x000000f8f6f67210 */ /* 0x000fe40007f7e0ff */
[----:B------:R-:W-:Y:S01]  /*22e0*/  LEA.HI.X.SX32 R237, R237, R104, 0x1, P1 ;  /* 0x00000068eded7211 */ /* 0x000fe200008f0eff */
[----:B------:R-:W5:Y:S01]  /*22f0*/  LDG.E.U16 R82, desc[UR14][R82.64] ;  /* 0x0000000e52527981 */ /* 0x000f62000c1e1500 */
[----:B------:R-:W-:-:S02]  /*2300*/  IADD3 R248, P1, PT, R249, R248, RZ ;  /* 0x000000f8f9f87210 */ /* 0x000fc40007f3e0ff */
[----:B------:R-:W-:Y:S01]  /*2310*/  SHF.L.U32 R15, R3, 0x1, RZ ;  /* 0x00000001030f7819 */ /* 0x000fe200000006ff */
[----:B------:R-:W-:Y:S01]  /*2320*/  UIMAD.WIDE UR4, UR4, 0x2, URZ ;  /* 0x00000002040478a5 */ /* 0x000fe2000f8e02ff */
[-C--:B------:R-:W-:Y:S01]  /*2330*/  LEA.HI.X.SX32 R249, R66, R104.reuse, 0x1, P1 ;  /* 0x0000006842f97211 */ /* 0x080fe200008f0eff */
[----:B------:R4:W5:Y:S01]  /*2340*/  LDG.E.U16 R11, desc[UR14][R148.64] ;  /* 0x0000000e940b7981 */ /* 0x000962000c1e1500 */
[-C--:B------:R-:W-:Y:S01]  /*2350*/  LEA.HI.X.SX32 R243, R243, R104.reuse, 0x1, P2 ;  /* 0x00000068f3f37211 */ /* 0x080fe200010f0eff */
[----:B------:R-:W-:Y:S01]  /*2360*/  IMAD.HI R66, R3, 0x2, RZ ;  /* 0x0000000203427827 */ /* 0x000fe200078e02ff */
[----:B---3--:R-:W-:Y:S01]  /*2370*/  IADD3 R15, P2, P1, R15, UR6, R124 ;  /* 0x000000060f0f7c10 */ /* 0x008fe2000f95e07c */
[----:B------:R3:W5:Y:S01]  /*2380*/  LDG.E.U16 R13, desc[UR14][R152.64] ;  /* 0x0000000e980d7981 */ /* 0x000762000c1e1500 */
[----:B------:R-:W-:Y:S01]  /*2390*/  LEA.HI.X.SX32 R247, R132, R104, 0x1, P3 ;  /* 0x0000006884f77211 */ /* 0x000fe200018f0eff */
[C---:B-1----:R-:W-:Y:S01]  /*23a0*/  IMAD R150, R98.reuse, 0xfc, RZ ;  /* 0x000000fc62967824 */ /* 0x042fe200078e02ff */
[C---:B------:R-:W-:Y:S01]  /*23b0*/  LEA R252, R98.reuse, -R98, 0x7 ;  /* 0x8000006262fc7211 */ /* 0x040fe200078e38ff */
[----:B------:R1:W5:Y:S01]  /*23c0*/  LDG.E.U16 R9, desc[UR14][R126.64] ;  /* 0x0000000e7e097981 */ /* 0x000362000c1e1500 */
[----:B------:R-:W0:Y:S01]  /*23d0*/  LDCU UR4, c[0x0][0x3c8] ;  /* 0x00007900ff0477ac */ /* 0x000e220008000800 */
[C---:B----4-:R-:W-:Y:S01]  /*23e0*/  IMAD R148, R98.reuse, 0xfa, RZ ;  /* 0x000000fa62947824 */ /* 0x050fe200078e02ff */
[-C--:B------:R-:W-:Y:S01]  /*23f0*/  LEA.HI.X.SX32 R239, R239, R104.reuse, 0x1, P5 ;  /* 0x00000068efef7211 */ /* 0x080fe200028f0eff */
[----:B------:R4:W5:Y:S01]  /*2400*/  LDG.E.U16 R84, desc[UR14][R84.64] ;  /* 0x0000000e54547981 */ /* 0x000962000c1e1500 */
[----:B------:R-:W-:Y:S01]  /*2410*/  LEA.HI.X.SX32 R241, R241, R104, 0x1, P6 ;  /* 0x00000068f1f17211 */ /* 0x000fe200030f0eff */
[----:B---3--:R-:W-:Y:S01]  /*2420*/  IMAD R152, R98, 0xfe, RZ ;  /* 0x000000fe62987824 */ /* 0x008fe200078e02ff */
[----:B------:R-:W-:Y:S01]  /*2430*/  IADD3.X R125, PT, PT, R66, UR5, R125, P2, P1 ;  /* 0x00000005427d7c10 */ /* 0x000fe200097e247d */
[----:B------:R-:W-:Y:S01]  /*2440*/  IMAD R124, R98, 0x7d, RZ ;  /* 0x0000007d627c7824 */ /* 0x000fe200078e02ff */
[-C--:B------:R-:W-:Y:S01]  /*2450*/  IADD3 R148, P2, PT, R148, R15.reuse, RZ ;  /* 0x0000000f94947210 */ /* 0x080fe20007f5e0ff */
[----:B-1----:R-:W-:Y:S01]  /*2460*/  IMAD R126, R98, 0x7e, RZ ;  /* 0x0000007e627e7824 */ /* 0x002fe200078e02ff */
[-C--:B------:R-:W-:Y:S01]  /*2470*/  IADD3 R150, P3, PT, R150, R15.reuse, RZ ;  /* 0x0000000f96967210 */ /* 0x080fe20007f7e0ff */
[----:B------:R4:W5:Y:S01]  /*2480*/  LDG.E.U16 R86, desc[UR14][R86.64] ;  /* 0x0000000e56567981 */ /* 0x000962000c1e1500 */
[----:B------:R-:W-:-:S02]  /*2490*/  IADD3 R152, P1, PT, R152, R15, RZ ;  /* 0x0000000f98987210 */ /* 0x000fc40007f3e0ff */
[-C--:B------:R-:W-:Y:S01]  /*24a0*/  LEA.HI.X.SX32 R149, R124, R125.reuse, 0x1, P2 ;  /* 0x0000007d7c957211 */ /* 0x080fe200010f0eff */
[----:B------:R4:W5:Y:S01]  /*24b0*/  LDG.E.U16 R88, desc[UR14][R88.64] ;  /* 0x0000000e58587981 */ /* 0x000962000c1e1500 */
[-C--:B------:R-:W-:Y:S02]  /*24c0*/  LEA.HI.X.SX32 R151, R126, R125.reuse, 0x1, P3 ;  /* 0x0000007d7e977211 */ /* 0x080fe400018f0eff */
[----:B------:R-:W-:Y:S01]  /*24d0*/  LEA.HI.X.SX32 R153, R252, R125, 0x1, P1 ;  /* 0x0000007dfc997211 */ /* 0x000fe200008f0eff */
[----:B------:R-:W1:Y:S01]  /*24e0*/  LDC.64 R126, c[0x0][0x388] ;  /* 0x0000e200ff7e7b82 */ /* 0x000e620000000a00 */
[----:B0-----:R-:W-:Y:S01]  /*24f0*/  LOP3.LUT R3, R41, 0x7f, RZ, 0xc0, !PT ;  /* 0x0000007f29037812 */ /* 0x001fe200078ec0ff */
[--C-:B------:R-:W-:Y:S01]  /*2500*/  IMAD R66, R98, 0xf2, R15.reuse ;  /* 0x000000f262427824 */ /* 0x100fe200078e020f */
[----:B------:R-:W-:Y:S01]  /*2510*/  LEA.HI.X.SX32 R245, R162, R104, 0x1, P4 ;  /* 0x00000068a2f57211 */ /* 0x000fe200020f0eff */
[C---:B------:R-:W-:Y:S01]  /*2520*/  IMAD R132, R98.reuse, 0xf6, R15 ;  /* 0x000000f662847824 */ /* 0x040fe200078e020f */
[----:B------:R-:W-:Y:S01]  /*2530*/  SHF.R.U32.HI R19, RZ, 0x5, R41 ;  /* 0x00000005ff137819 */ /* 0x000fe20000011629 */
[----:B------:R4:W5:Y:S02]  /*2540*/  LDG.E.U16 R90, desc[UR14][R90.64] ;  /* 0x0000000e5a5a7981 */ /* 0x000964000c1e1500 */
[----:B------:R-:W0:Y:S01]  /*2550*/  LDC.64 R124, c[0x0][0x3c0] ;  /* 0x0000f000ff7c7b82 */ /* 0x000e220000000a00 */
[C-C-:B------:R-:W-:Y:S01]  /*2560*/  IMAD R104, R98.reuse, 0xf4, R15.reuse ;  /* 0x000000f462687824 */ /* 0x140fe200078e020f */
[----:B------:R4:W5:Y:S01]  /*2570*/  LDG.E.U16 R92, desc[UR14][R92.64] ;  /* 0x0000000e5c5c7981 */ /* 0x000962000c1e1500 */
[----:B------:R-:W-:-:S02]  /*2580*/  IMAD R162, R98, 0xf8, R15 ;  /* 0x000000f862a27824 */ /* 0x000fc400078e020f */
[----:B------:R-:W-:Y:S01]  /*2590*/  IMAD R15, R3, UR4, RZ ;  /* 0x00000004030f7c24 */ /* 0x000fe2000f8e02ff */
[----:B------:R-:W-:Y:S01]  /*25a0*/  LOP3.LUT R98, R41, 0xc0, RZ, 0xc0, !PT ;  /* 0x000000c029627812 */ /* 0x000fe200078ec0ff */
[----:B------:R4:W5:Y:S03]  /*25b0*/  LDG.E.U16 R94, desc[UR14][R94.64] ;  /* 0x0000000e5e5e7981 */ /* 0x000966000c1e1500 */
[----:B------:R-:W-:Y:S01]  /*25c0*/  SHF.L.U32 R17, R15, 0x1, RZ ;  /* 0x000000010f117819 */ /* 0x000fe200000006ff */
[----:B------:R4:W5:Y:S01]  /*25d0*/  LDG.E.U16 R96, desc[UR14][R96.64] ;  /* 0x0000000e60607981 */ /* 0x000962000c1e1500 */
[----:B------:R-:W-:-:S03]  /*25e0*/  R2UR UR6, R19 ;  /* 0x00000000130672ca */ /* 0x000fc600000e0000 */
[----:B------:R4:W5:Y:S04]  /*25f0*/  LDG.E.U16 R100, desc[UR14][R100.64] ;  /* 0x0000000e64647981 */ /* 0x000968000c1e1500 */
[----:B------:R4:W5:Y:S04]  /*2600*/  LDG.E.U16 R102, desc[UR14][R102.64] ;  /* 0x0000000e66667981 */ /* 0x000968000c1e1500 */
[----:B------:R4:W5:Y:S01]  /*2610*/  LDG.E.U16 R106, desc[UR14][R106.64] ;  /* 0x0000000e6a6a7981 */ /* 0x000962000c1e1500 */
[----:B0-----:R-:W-:-:S03]  /*2620*/  IMAD R124, R124, UR10, RZ ;  /* 0x0000000a7c7c7c24 */ /* 0x001fc6000f8e02ff */
[----:B------:R4:W5:Y:S02]  /*2630*/  LDG.E.U16 R108, desc[UR14][R108.64] ;  /* 0x0000000e6c6c7981 */ /* 0x000964000c1e1500 */
[C---:B------:R-:W-:Y:S01]  /*2640*/  SHF.L.U32 R3, R124.reuse, 0x1, RZ ;  /* 0x000000017c037819 */ /* 0x040fe200000006ff */
[----:B------:R-:W-:Y:S01]  /*2650*/  IMAD.HI R124, R124, 0x2, RZ ;  /* 0x000000027c7c7827 */ /* 0x000fe200078e02ff */
[----:B------:R4:W5:Y:S02]  /*2660*/  LDG.E.U16 R110, desc[UR14][R110.64] ;  /* 0x0000000e6e6e7981 */ /* 0x000964000c1e1500 */
[----:B-1----:R-:W-:Y:S02]  /*2670*/  IADD3 R126, P1, P2, R17, R126, R3 ;  /* 0x0000007e117e7210 */ /* 0x002fe40007a3e003 */
[----:B------:R-:W-:Y:S01]  /*2680*/  LOP3.LUT R3, R41, 0x3f, RZ, 0xc0, !PT ;  /* 0x0000003f29037812 */ /* 0x000fe200078ec0ff */
[----:B------:R-:W-:Y:S01]  /*2690*/  IMAD.HI R17, R15, 0x2, RZ ;  /* 0x000000020f117827 */ /* 0x000fe200078e02ff */
[----:B------:R4:W5:Y:S01]  /*26a0*/  LDG.E.U16 R112, desc[UR14][R112.64] ;  /* 0x0000000e70707981 */ /* 0x000962000c1e1500 */
[----:B--2---:R-:W-:-:S02]  /*26b0*/  R2UR UR10, R250 ;  /* 0x00000000fa0a72ca */ /* 0x004fc400000e0000 */
[----:B------:R-:W-:Y:S01]  /*26c0*/  SHF.L.U32 R15, R3, 0x1, RZ ;  /* 0x00000001030f7819 */ /* 0x000fe200000006ff */
[----:B------:R4:W5:Y:S01]  /*26d0*/  LDG.E.U16 R114, desc[UR14][R114.64] ;  /* 0x0000000e72727981 */ /* 0x000962000c1e1500 */
[----:B------:R-:W-:-:S03]  /*26e0*/  IADD3.X R127, PT, PT, R17, R127, R124, P1, P2 ;  /* 0x0000007f117f7210 */ /* 0x000fc60000fe447c */
[----:B------:R4:W5:Y:S01]  /*26f0*/  LDG.E.U16 R116, desc[UR14][R116.64] ;  /* 0x0000000e74747981 */ /* 0x000962000c1e1500 */
[----:B------:R-:W-:-:S03]  /*2700*/  LEA R17, R98, R15, 0x8 ;  /* 0x0000000f62117211 */ /* 0x000fc600078e40ff */
[----:B------:R4:W5:Y:S04]  /*2710*/  LDG.E.U16 R118, desc[UR14][R118.64] ;  /* 0x0000000e76767981 */ /* 0x000968000c1e1500 */
        /* <DEDUP_REMOVED lines=64> */
[----:B------:R4:W5:Y:S01]  /*2b20*/  LDG.E.U16 R162, desc[UR14][R162.64] ;  /* 0x0000000ea2a27981 */ /* 0x000962000c1e1500 */
[----:B------:R-:W-:Y:S05]  /*2b30*/  @P0 BRA `(.L_x_5) ;  /* 0x0000000000180947 */ /* 0x000fea0003800000 */
[----:B------:R-:W-:Y:S01]  /*2b40*/  ELECT P1, URZ, PT ;  /* 0x0000000000ff782f */ /* 0x000fe20003820000 */
[----:B------:R-:W-:Y:S01]  /*2b50*/  HFMA2 R19, -RZ, RZ, 0, 5.9604644775390625e-08 ;  /* 0x00000001ff137431 */ /* 0x000fe200000001ff */
[----:B------:R-:W-:Y:S01]  /*2b60*/  UMOV UR4, 0x40 ;  /* 0x0000004000047882 */ /* 0x000fe20000000000 */
[----:B------:R-:W-:Y:S01]  /*2b70*/  UVIRTCOUNT.DEALLOC.SMPOOL 0x80 ;  /* 0x000000800000784c */ /* 0x000fe20000000000 */
[----:B------:R-:W-:-:S09]  /*2b80*/  ULEA UR4, UR8, UR4, 0x18 ;  /* 0x0000000408047291 */ /* 0x000fd2000f8ec0ff */
[----:B------:R0:W-:Y:S03]  /*2b90*/  @P1 STS.U8 [UR4], R19 ;  /* 0x00000013ff001988 */ /* 0x0001e60008000004 */
.L_x_5:
[----:B-----5:R1:W-:Y:S01]  /*2ba0*/  STS.U16 [R17+UR11], R0 ;  /* 0x0000000011007988 */ /* 0x0203e2000800040b */
[C---:B0-----:R-:W-:Y:S01]  /*2bb0*/  LOP3.LUT R19, R17.reuse, 0x10, RZ, 0x3c, !PT ;  /* 0x0000001011137812 */ /* 0x041fe200078e3cff */
[----:B------:R-:W0:Y:S01]  /*2bc0*/  LDC R23, c[0x0][0x3c4] ;  /* 0x0000f100ff177b82 */ /* 0x000e220000000800 */
[----:B------:R-:W-:Y:S01]  /*2bd0*/  LOP3.LUT R21, R17, 0x20, RZ, 0x3c, !PT ;  /* 0x0000002011157812 */ /* 0x000fe200078e3cff */
[----:B------:R2:W-:Y:S01]  /*2be0*/  STS.U16 [R17+UR11+0x400], R2 ;  /* 0x0004000211007988 */ /* 0x0005e2000800040b */
[----:B------:R-:W-:Y:S02]  /*2bf0*/  USHF.L.U32 UR13, UR6, 0x15, URZ ;  /* 0x00000015060d7899 */ /* 0x000fe400080006ff */
[----:B------:R-:W-:Y:S01]  /*2c00*/  ULOP3.LUT UR17, UR6, 0x4, URZ, 0xc0, !UPT ;  /* 0x0000000406117892 */ /* 0x000fe2000f8ec0ff */
[----:B------:R3:W-:Y:S01]  /*2c10*/  STS.U16 [R17+UR11+0x800], R4 ;  /* 0x0008000411007988 */ /* 0x0007e2000800040b */
[----:B------:R-:W-:Y:S01]  /*2c20*/  ULOP3.LUT UR13, UR13, 0x600000, URZ, 0xc0, !UPT ;  /* 0x006000000d0d7892 */ /* 0x000fe2000f8ec0ff */
[----:B-1----:R-:W-:Y:S01]  /*2c30*/  SHF.R.U32.HI R0, RZ, 0x7, R41 ;  /* 0x00000007ff007819 */ /* 0x002fe20000011629 */
[----:B------:R-:W1:Y:S01]  /*2c40*/  LDC R25, c[0x0][0x3c4] ;  /* 0x0000f100ff197b82 */ /* 0x000e620000000800 */
[----:B------:R-:W-:Y:S01]  /*2c50*/  STS.U16 [R17+UR11+0x1000], R6 ;  /* 0x0010000611007988 */ /* 0x000fe2000800040b */
[----:B------:R-:W-:Y:S01]  /*2c60*/  UIADD3 UR9, UPT, UPT, UR10, UR13, URZ ;  /* 0x0000000d0a097290 */ /* 0x000fe2000fffe0ff */
[----:B------:R-:W-:Y:S01]  /*2c70*/  SGXT.U32 R0, R0, 0x1 ;  /* 0x000000010000781a */ /* 0x000fe20000000000 */
[----:B------:R-:W-:Y:S01]  /*2c80*/  UMOV UR18, 0x1 ;  /* 0x0000000100127882 */ /* 0x000fe20000000000 */
[----:B------:R-:W-:Y:S01]  /*2c90*/  STS.U16 [R17+UR11+0x2000], R8 ;  /* 0x0020000811007988 */ /* 0x000fe2000800040b */
[----:B------:R-:W-:-:S02]  /*2ca0*/  ULEA UR9, UR17, UR9, 0x5 ;  /* 0x0000000911097291 */ /* 0x000fc4000f8e28ff */
[----:B------:R-:W-:Y:S01]  /*2cb0*/  IMAD R0, R0, R125, RZ ;  /* 0x0000007d00007224 */ /* 0x000fe200078e02ff */
[----:B------:R4:W-:Y:S01]  /*2cc0*/  STS.U16 [R17+UR11+0xc00], R18 ;  /* 0x000c001211007988 */ /* 0x0009e2000800040b */
[----:B------:R-:W0:Y:S01]  /*2cd0*/  LDC R27, c[0x0][0x3c4] ;  /* 0x0000f100ff1b7b82 */ /* 0x000e220000000800 */
[----:B------:R-:W-:Y:S02]  /*2ce0*/  UIADD3 UR8, UPT, UPT, UR11, 0x1c000, URZ ;  /* 0x0001c0000b087890 */ /* 0x000fe4000fffe0ff */
[C---:B--2---:R-:W-:Y:S01]  /*2cf0*/  LEA R2, R125.reuse, R0, 0x1 ;  /* 0x000000007d027211 */ /* 0x044fe200078e08ff */
[----:B------:R2:W-:Y:S01]  /*2d00*/  STS.U16 [R17+UR11+0x2400], R10 ;  /* 0x0024000a11007988 */ /* 0x0005e2000800040b */
[----:B------:R-:W0:Y:S02]  /*2d10*/  LDCU UR16, c[0x0][0x3f0] ;  /* 0x00007e00ff1077ac */ /* 0x000e240008000800 */
[C---:B---3--:R-:W-:Y:S01]  /*2d20*/  LEA R4, R125.reuse, R2, 0x1 ;  /* 0x000000027d047211 */ /* 0x048fe200078e08ff */
[----:B------:R-:W-:Y:S01]  /*2d30*/  STS.U16 [R17+UR11+0x1800], R20 ;  /* 0x0018001411007988 */ /* 0x000fe2000800040b */
[----:B----4-:R-:W3:Y:S02]  /*2d40*/  LDC R18, c[0x0][0x3c4] ;  /* 0x0000f100ff127b82 */ /* 0x010ee40000000800 */
[C---:B------:R-:W-:Y:S01]  /*2d50*/  LEA R6, R125.reuse, R4, 0x1 ;  /* 0x000000047d067211 */ /* 0x040fe200078e08ff */
[----:B------:R4:W-:Y:S03]  /*2d60*/  STS.U16 [R17+UR11+0x1400], R12 ;  /* 0x0014000c11007988 */ /* 0x0009e6000800040b */
[C---:B------:R-:W-:Y:S01]  /*2d70*/  LEA R8, R125.reuse, R6, 0x1 ;  /* 0x000000067d087211 */ /* 0x040fe200078e08ff */
[----:B------:R4:W-:Y:S01]  /*2d80*/  STS.U16 [R17+UR11+0x2800], R14 ;  /* 0x0028000e11007988 */ /* 0x0009e2000800040b */
[----:B------:R-:W0:Y:S02]  /*2d90*/  LDC R29, c[0x0][0x3c4] ;  /* 0x0000f100ff1d7b82 */ /* 0x000e240000000800 */
[C---:B--2---:R-:W-:Y:S01]  /*2da0*/  LEA R10, R125.reuse, R8, 0x1 ;  /* 0x000000087d0a7211 */ /* 0x044fe200078e08ff */
[----:B------:R2:W-:Y:S03]  /*2db0*/  STS.U16 [R17+UR11+0x2c00], R16 ;  /* 0x002c001011007988 */ /* 0x0005e6000800040b */
[C---:B----4-:R-:W-:Y:S01]  /*2dc0*/  LEA R12, R125.reuse, R10, 0x1 ;  /* 0x0000000a7d0c7211 */ /* 0x050fe200078e08ff */
[----:B------:R4:W-:Y:S01]  /*2dd0*/  STS.U16 [R17+UR11+0x3000], R22 ;  /* 0x0030001611007988 */ /* 0x0009e2000800040b */
[----:B------:R-:W0:Y:S02]  /*2de0*/  LDC R20, c[0x0][0x3c4] ;  /* 0x0000f100ff147b82 */ /* 0x000e240000000800 */
[C---:B------:R-:W-:Y:S01]  /*2df0*/  LEA R14, R125.reuse, R12, 0x1 ;  /* 0x0000000c7d0e7211 */ /* 0x040fe200078e08ff */
[----:B------:R1:W-:Y:S03]  /*2e00*/  STS.U16 [R17+UR11+0x3400], R24 ;  /* 0x0034001811007988 */ /* 0x0003e6000800040b */
[C---:B--2---:R-:W-:Y:S01]  /*2e10*/  LEA R16, R125.reuse, R14, 0x1 ;  /* 0x0000000e7d107211 */ /* 0x044fe200078e08ff */
[----:B------:R2:W-:Y:S01]  /*2e20*/  STS.U16 [R17+UR11+0x1c00], R28 ;  /* 0x001c001c11007988 */ /* 0x0005e2000800040b */
[----:B------:R-:W0:Y:S02]  /*2e30*/  LDC R31, c[0x0][0x3c4] ;  /* 0x0000f100ff1f7b82 */ /* 0x000e240000000800 */
[----:B------:R-:W-:Y:S01]  /*2e40*/  LEA R125, R125, R16, 0x1 ;  /* 0x000000107d7d7211 */ /* 0x000fe200078e08ff */
[----:B------:R1:W-:Y:S04]  /*2e50*/  STS.U16 [R17+UR11+0x3800], R30 ;  /* 0x0038001e11007988 */ /* 0x0003e8000800040b */
[----:B------:R-:W-:Y:S01]  /*2e60*/  STS.U16 [R17+UR11+0x3c00], R32 ;  /* 0x003c002011007988 */ /* 0x000fe2000800040b */
[----:B----4-:R-:W4:Y:S03]  /*2e70*/  LDC R22, c[0x0][0x3c4] ;  /* 0x0000f100ff167b82 */ /* 0x010f260000000800 */
[----:B------:R-:W-:Y:S04]  /*2e80*/  STS.U16 [R19+UR11+0x2080], R34 ;  /* 0x0020802213007988 */ /* 0x000fe8000800040b */
[----:B------:R-:W-:Y:S01]  /*2e90*/  STS.U16 [R19+UR11+0x2480], R36 ;  /* 0x0024802413007988 */ /* 0x000fe2000800040b */
[----:B-1----:R-:W1:Y:S03]  /*2ea0*/  LDC R24, c[0x0][0x3c4] ;  /* 0x0000f100ff187b82 */ /* 0x002e660000000800 */
[----:B------:R-:W-:Y:S04]  /*2eb0*/  STS.U16 [R19+UR11+0x2880], R38 ;  /* 0x0028802613007988 */ /* 0x000fe8000800040b */
[----:B------:R-:W-:Y:S01]  /*2ec0*/  STS.U16 [R19+UR11+0x2c80], R40 ;  /* 0x002c802813007988 */ /* 0x000fe2000800040b */
[----:B--2---:R-:W2:Y:S03]  /*2ed0*/  LDC R28, c[0x0][0x3c4] ;  /* 0x0000f100ff1c7b82 */ /* 0x004ea60000000800 */
[----:B------:R3:W-:Y:S04]  /*2ee0*/  STS.U16 [R19+UR11+0x3080], R42 ;  /* 0x0030802a13007988 */ /* 0x0007e8000800040b */
[----:B------:R-:W-:Y:S01]  /*2ef0*/  STS.U16 [R19+UR11+0x3480], R44 ;  /* 0x0034802c13007988 */ /* 0x000fe2000800040b */
[----:B------:R-:W0:Y:S03]  /*2f00*/  LDC R30, c[0x0][0x3c4] ;  /* 0x0000f100ff1e7b82 */ /* 0x000e260000000800 */
[----:B------:R3:W-:Y:S02]  /*2f10*/  STS.U16 [R19+UR11+0x3880], R46 ;  /* 0x0038802e13007988 */ /* 0x0007e4000800040b */
[----:B---3--:R-:W-:-:S02]  /*2f20*/  LEA R42, P3, R6, R126, 0x1 ;  /* 0x0000007e062a7211 */ /* 0x008fc400078608ff */
[----:B------:R-:W-:Y:S01]  /*2f30*/  STS.U16 [R19+UR11+0x480], R48 ;  /* 0x0004803013007988 */ /* 0x000fe2000800040b */
[----:B------:R-:W3:Y:S01]  /*2f40*/  LDC R33, c[0x0][0x3c4] ;  /* 0x0000f100ff217b82 */ /* 0x000ee20000000800 */
[----:B------:R-:W-:Y:S02]  /*2f50*/  LEA.HI.X.SX32 R43, R6, R127, 0x1, P3 ;  /* 0x0000007f062b7211 */ /* 0x000fe400018f0eff */
[----:B------:R4:W-:Y:S01]  /*2f60*/  STS.U16 [R19+UR11+0x880], R50 ;  /* 0x0008803213007988 */ /* 0x0009e2000800040b */
[----:B------:R-:W-:-:S03]  /*2f70*/  LEA R46, P2, R2, R126, 0x1 ;  /* 0x0000007e022e7211 */ /* 0x000fc600078408ff */
[----:B------:R-:W-:Y:S01]  /*2f80*/  STS.U16 [R19+UR11+0xc80], R52 ;  /* 0x000c803413007988 */ /* 0x000fe2000800040b */
[----:B------:R-:W0:Y:S01]  /*2f90*/  LDC R35, c[0x0][0x3c4] ;  /* 0x0000f100ff237b82 */ /* 0x000e220000000800 */
[-C--:B------:R-:W-:Y:S02]  /*2fa0*/  LEA.HI.X.SX32 R47, R2, R127.reuse, 0x1, P2 ;  /* 0x0000007f022f7211 */ /* 0x080fe400010f0eff */
[----:B------:R-:W-:Y:S01]  /*2fb0*/  STS.U16 [R19+UR11+0x1080], R54 ;  /* 0x0010803613007988 */ /* 0x000fe2000800040b */
[-C--:B------:R-:W-:Y:S02]  /*2fc0*/  LEA R250, P2, R10, R126.reuse, 0x1 ;  /* 0x0000007e0afa7211 */ /* 0x080fe400078408ff */
[-C--:B----4-:R-:W-:Y:S01]  /*2fd0*/  LEA R50, P1, R0, R126.reuse, 0x1 ;  /* 0x0000007e00327211 */ /* 0x090fe200078208ff */
[----:B------:R-:W-:Y:S01]  /*2fe0*/  STS.U16 [R19+UR11+0x1480], R56 ;  /* 0x0014803813007988 */ /* 0x000fe2000800040b */
[-C--:B------:R-:W-:Y:S01]  /*2ff0*/  LEA.HI.X.SX32 R251, R10, R127.reuse, 0x1, P2 ;  /* 0x0000007f0afb7211 */ /* 0x080fe200010f0eff */
[----:B------:R-:W4:Y:S01]  /*3000*/  LDC R37, c[0x0][0x3c4] ;  /* 0x0000f100ff257b82 */ /* 0x000f220000000800 */
[----:B------:R-:W-:Y:S01]  /*3010*/  LEA.HI.X.SX32 R51, R0, R127, 0x1, P1 ;  /* 0x0000007f00337211 */ /* 0x000fe200008f0eff */
[----:B------:R-:W-:Y:S01]  /*3020*/  STS.U16 [R19+UR11+0x1880], R58 ;  /* 0x0018803a13007988 */ /* 0x000fe2000800040b */
[----:B------:R-:W-:-:S03]  /*3030*/  LEA R44, P1, R4, R126, 0x1 ;  /* 0x0000007e042c7211 */ /* 0x000fc600078208ff */
[----:B------:R-:W-:Y:S01]  /*3040*/  STS.U16 [R19+UR11+0x1c80], R60 ;  /* 0x001c803c13007988 */ /* 0x000fe2000800040b */
[-C--:B------:R-:W-:Y:S01]  /*3050*/  LEA.HI.X.SX32 R45, R4, R127.reuse, 0x1, P1 ;  /* 0x0000007f042d7211 */ /* 0x080fe200008f0eff */
[----:B------:R-:W0:Y:S01]  /*3060*/  LDC R39, c[0x0][0x3c4] ;  /* 0x0000f100ff277b82 */ /* 0x000e220000000800 */
[C---:B------:R-:W-:Y:S01]  /*3070*/  LEA R48, P1, R8.reuse, R126, 0x1 ;  /* 0x0000007e08307211 */ /* 0x040fe200078208ff */
[----:B------:R-:W-:Y:S03]  /*3080*/  STS.U16 [R19+UR11+0x3c80], R66 ;  /* 0x003c804213007988 */ /* 0x000fe6000800040b */
[----:B------:R-:W-:Y:S01]  /*3090*/  LEA.HI.X.SX32 R49, R8, R127, 0x1, P1 ;  /* 0x0000007f08317211 */ /* 0x000fe200008f0eff */
[----:B------:R1:W-:Y:S04]  /*30a0*/  STS.U16 [R19+UR11+0x80], R62 ;  /* 0x0000803e13007988 */ /* 0x0003e8000800040b */
[----:B------:R-:W-:Y:S04]  /*30b0*/  STS.U16 [R21+UR11+0x500], R68 ;  /* 0x0005004415007988 */ /* 0x000fe8000800040b */
[----:B------:R-:W-:Y:S01]  /*30c0*/  STS.U16 [R21+UR11+0x900], R72 ;  /* 0x0009004815007988 */ /* 0x000fe2000800040b */
[----:B-1----:R-:W-:-:S03]  /*30d0*/  LOP3.LUT R19, R17, 0x30, RZ, 0x3c, !PT ;  /* 0x0000003011137812 */ /* 0x002fc600078e3cff */
[----:B------:R-:W-:Y:S04]  /*30e0*/  STS.U16 [R21+UR11+0xd00], R78 ;  /* 0x000d004e15007988 */ /* 0x000fe8000800040b */
        /* <DEDUP_REMOVED lines=24> */
[----:B-1----:R-:W1:Y:S03]  /*3270*/  LDC R132, c[0x0][0x3c4] ;  /* 0x0000f100ff847b82 */ /* 0x002e660000000800 */
[----:B------:R-:W-:Y:S04]  /*3280*/  STS.U16 [R19+UR11+0x980], R134 ;  /* 0x0009808613007988 */ /* 0x000fe8000800040b */
[----:B------:R-:W-:Y:S04]  /*3290*/  STS.U16 [R19+UR11+0xd80], R136 ;  /* 0x000d808813007988 */ /* 0x000fe8000800040b */
[----:B------:R-:W-:Y:S04]  /*32a0*/  STS.U16 [R19+UR11+0x1180], R138 ;  /* 0x0011808a13007988 */ /* 0x000fe8000800040b */
[----:B------:R-:W-:Y:S04]  /*32b0*/  STS.U16 [R19+UR11+0x1580], R140 ;  /* 0x0015808c13007988 */ /* 0x000fe8000800040b */
[----:B------:R-:W-:Y:S04]  /*32c0*/  STS.U16 [R19+UR11+0x1980], R142 ;  /* 0x0019808e13007988 */ /* 0x000fe8000800040b */
[----:B------:R0:W-:Y:S04]  /*32d0*/  STS.U16 [R19+UR11+0x1d80], R144 ;  /* 0x001d809013007988 */ /* 0x0001e8000800040b */
[----:B------:R2:W-:Y:S04]  /*32e0*/  STS.U16 [R21+UR11+0xe00], R26 ;  /* 0x000e001a15007988 */ /* 0x0005e8000800040b */
[----:B------:R3:W-:Y:S01]  /*32f0*/  STS.U16 [R21+UR11+0x600], R5 ;  /* 0x0006000515007988 */ /* 0x0007e2000800040b */
[----:B0-----:R-:W-:-:S03]  /*3300*/  LOP3.LUT R19, R17, 0x50, RZ, 0x3c, !PT ;  /* 0x0000005011137812 */ /* 0x001fc600078e3cff */
[----:B------:R0:W-:Y:S01]  /*3310*/  STS.U16 [R21+UR11+0x2200], R13 ;  /* 0x0022000d15007988 */ /* 0x0001e2000800040b */
[----:B--2---:R-:W2:Y:S03]  /*3320*/  LDC R26, c[0x0][0x3c4] ;  /* 0x0000f100ff1a7b82 */ /* 0x004ea60000000800 */
[----:B------:R-:W-:Y:S01]  /*3330*/  STS.U16 [R21+UR11+0xa00], R70 ;  /* 0x000a004615007988 */ /* 0x000fe2000800040b */
[----:B---3--:R-:W-:-:S03]  /*3340*/  LOP3.LUT R5, R17, 0x60, RZ, 0x3c, !PT ;  /* 0x0000006011057812 */ /* 0x008fc600078e3cff */
[----:B------:R-:W-:Y:S01]  /*3350*/  STS.U16 [R21+UR11+0x1200], R74 ;  /* 0x0012004a15007988 */ /* 0x000fe2000800040b */
[----:B------:R-:W-:Y:S01]  /*3360*/  LOP3.LUT R17, R17, 0x70, RZ, 0x3c, !PT ;  /* 0x0000007011117812 */ /* 0x000fe200078e3cff */
[----:B0-----:R-:W0:Y:S02]  /*3370*/  LDC R13, c[0x0][0x3c4] ;  /* 0x0000f100ff0d7b82 */ /* 0x001e240000000800 */
        /* <DEDUP_REMOVED lines=13> */
[----:B---3--:R-:W3:Y:S03]  /*3450*/  LDC R21, c[0x0][0x3c4] ;  /* 0x0000f100ff157b82 */ /* 0x008ee60000000800 */
        /* <DEDUP_REMOVED lines=16> */
[----:B0-----:R-:W0:Y:S03]  /*3560*/  LDC R19, c[0x0][0x3c4] ;  /* 0x0000f100ff137b82 */ /* 0x001e260000000800 */
        /* <DEDUP_REMOVED lines=16> */
[----:B0-----:R-:W-:-:S03]  /*3670*/  LEA R5, R18, R125, 0x1 ;  /* 0x0000007d12057211 */ /* 0x001fc600078e08ff */
[----:B------:R-:W-:Y:S01]  /*3680*/  STS.U16 [R17+UR11+0xb80], R200 ;  /* 0x000b80c811007988 */ /* 0x000fe2000800040b */
[----:B------:R-:W0:Y:S01]  /*3690*/  LDC R18, c[0x0][0x3c4] ;  /* 0x0000f100ff127b82 */ /* 0x000e220000000800 */
[----:B------:R-:W-:Y:S02]  /*36a0*/  LEA R7, R20, R5, 0x1 ;  /* 0x0000000514077211 */ /* 0x000fe400078e08ff */
[----:B------:R-:W-:Y:S01]  /*36b0*/  STS.U16 [R17+UR11+0xf80], R210 ;  /* 0x000f80d211007988 */ /* 0x000fe2000800040b */
[----:B------:R-:W-:Y:S02]  /*36c0*/  PRMT R20, RZ, 0x7610, R20 ;  /* 0x00007610ff147816 */ /* 0x000fe40000000014 */
[----:B------:R-:W-:Y:S01]  /*36d0*/  LEA R9, R22, R7, 0x1 ;  /* 0x0000000716097211 */ /* 0x000fe200078e08ff */
[----:B------:R-:W-:Y:S01]  /*36e0*/  STS.U16 [R17+UR11+0x1380], R222 ;  /* 0x001380de11007988 */ /* 0x000fe2000800040b */
[----:B------:R-:W-:Y:S02]  /*36f0*/  PRMT R22, RZ, 0x7610, R22 ;  /* 0x00007610ff167816 */ /* 0x000fe40000000016 */
[----:B------:R-:W-:Y:S01]  /*3700*/  LEA R11, R24, R9, 0x1 ;  /* 0x00000009180b7211 */ /* 0x000fe200078e08ff */
[----:B------:R-:W-:Y:S01]  /*3710*/  STS.U16 [R17+UR11+0x1780], R228 ;  /* 0x001780e411007988 */ /* 0x000fe2000800040b */
[----:B------:R-:W-:-:S02]  /*3720*/  PRMT R24, RZ, 0x7610, R24 ;  /* 0x00007610ff187816 */ /* 0x000fc40000000018 */
[----:B--2---:R-:W-:Y:S01]  /*3730*/  LEA R0, R26, R11, 0x1 ;  /* 0x0000000b1a007211 */ /* 0x004fe200078e08ff */
        /* <DEDUP_REMOVED lines=8> */
[----:B---3--:R-:W-:Y:S01]  /*37c0*/  LEA R6, R21, R4, 0x1 ;  /* 0x0000000415067211 */ /* 0x008fe200078e08ff */
[----:B------:R-:W-:Y:S01]  /*37d0*/  STS.U16 [R17+UR11+0x2380], R236 ;  /* 0x002380ec11007988 */ /* 0x000fe2000800040b */
[----:B------:R-:W-:Y:S02]  /*37e0*/  PRMT R21, RZ, 0x7610, R21 ;  /* 0x00007610ff157816 */ /* 0x000fe40000000015 */
[----:B------:R-:W-:Y:S01]  /*37f0*/  LEA R8, R23, R6, 0x1 ;  /* 0x0000000617087211 */ /* 0x000fe200078e08ff */
[----:B------:R-:W-:Y:S01]  /*3800*/  STS.U16 [R17+UR11+0x2780], R238 ;  /* 0x002780ee11007988 */ /* 0x000fe2000800040b */
[----:B------:R-:W-:Y:S02]  /*3810*/  PRMT R23, RZ, 0x7610, R23 ;  /* 0x00007610ff177816 */ /* 0x000fe40000000017 */
[----:B------:R-:W-:Y:S01]  /*3820*/  LEA R10, R25, R8, 0x1 ;  /* 0x00000008190a7211 */ /* 0x000fe200078e08ff */
[----:B------:R-:W-:Y:S01]  /*3830*/  STS.U16 [R17+UR11+0x2b80], R240 ;  /* 0x002b80f011007988 */ /* 0x000fe2000800040b */
[----:B------:R-:W-:-:S03]  /*3840*/  PRMT R25, RZ, 0x7610, R25 ;  /* 0x00007610ff197816 */ /* 0x000fc60000000019 */
[----:B------:R-:W-:Y:S04]  /*3850*/  STS.U16 [R17+UR11+0x2f80], R242 ;  /* 0x002f80f211007988 */ /* 0x000fe8000800040b */
[----:B------:R2:W-:Y:S04]  /*3860*/  STS.U16 [R17+UR11+0x3380], R244 ;  /* 0x003380f411007988 */ /* 0x0005e8000800040b */
[----:B------:R3:W-:Y:S04]  /*3870*/  STS.U16 [R17+UR11+0x3780], R246 ;  /* 0x003780f611007988 */ /* 0x0007e8000800040b */
[----:B------:R0:W-:Y:S01]  /*3880*/  STS.U16 [R17+UR11+0x3b80], R248 ;  /* 0x003b80f811007988 */ /* 0x0001e2000800040b */
[-C--:B--2---:R-:W-:Y:S01]  /*3890*/  LEA R244, P2, R16, R126.reuse, 0x1 ;  /* 0x0000007e10f47211 */ /* 0x084fe200078408ff */
[----:B------:R-:W-:Y:S01]  /*38a0*/  STTM.x128 tmem[UR9], RZ ;  /* 0x000000ff000079ed */ /* 0x000fe200083c0009 */
[----:B------:R-:W2:Y:S01]  /*38b0*/  FENCE.VIEW.ASYNC.T ;  /* 0x00000000000073c6 */ /* 0x000ea20000000200 */
[-C--:B---3--:R-:W-:Y:S01]  /*38c0*/  LEA R246, P1, R14, R126.reuse, 0x1 ;  /* 0x0000007e0ef67211 */ /* 0x088fe200078208ff */
[----:B------:R3:W-:Y:S01]  /*38d0*/  STL.64 [R1+0x20], R50 ;  /* 0x0000203201007387 */ /* 0x0007e20000100a00 */
[-C--:B------:R-:W-:Y:S01]  /*38e0*/  LEA.HI.X.SX32 R245, R16, R127.reuse, 0x1, P2 ;  /* 0x0000007f10f57211 */ /* 0x080fe200010f0eff */
[----:B0-----:R-:W0:Y:S01]  /*38f0*/  LDC R17, c[0x0][0x3c4] ;  /* 0x0000f100ff117b82 */ /* 0x001e220000000800 */
[----:B------:R-:W-:Y:S01]  /*3900*/  LEA R248, P3, R12, R126, 0x1 ;  /* 0x0000007e0cf87211 */ /* 0x000fe200078608ff */
[----:B------:R3:W-:Y:S01]  /*3910*/  STL.64 [R1+0x18], R46 ;  /* 0x0000182e01007387 */ /* 0x0007e20000100a00 */
[----:B------:R-:W-:-:S02]  /*3920*/  LEA.HI.X.SX32 R247, R14, R127, 0x1, P1 ;  /* 0x0000007f0ef77211 */ /* 0x000fc400008f0eff */
[-C--:B------:R-:W-:Y:S01]  /*3930*/  LEA.HI.X.SX32 R249, R12, R127.reuse, 0x1, P3 ;  /* 0x0000007f0cf97211 */ /* 0x080fe200018f0eff */
[----:B------:R3:W-:Y:S01]  /*3940*/  STL.64 [R1+0x10], R44 ;  /* 0x0000102c01007387 */ /* 0x0007e20000100a00 */
[----:B------:R-:W-:Y:S02]  /*3950*/  LEA R240, P1, R5, R126, 0x1 ;  /* 0x0000007e05f07211 */ /* 0x000fe400078208ff */
[----:B------:R-:W-:Y:S01]  /*3960*/  LEA R12, R27, R10, 0x1 ;  /* 0x0000000a1b0c7211 */ /* 0x000fe200078e08ff */
[----:B------:R3:W-:Y:S01]  /*3970*/  STL.64 [R1+0x8], R42 ;  /* 0x0000082a01007387 */ /* 0x0007e20000100a00 */
[-C--:B------:R-:W-:Y:S02]  /*3980*/  LEA R242, P3, R125, R126.reuse, 0x1 ;  /* 0x0000007e7df27211 */ /* 0x080fe400078608ff */
[----:B------:R-:W-:Y:S01]  /*3990*/  LEA R238, P2, R7, R126, 0x1 ;  /* 0x0000007e07ee7211 */ /* 0x000fe200078408ff */
[----:B------:R3:W-:Y:S01]  /*39a0*/  STL.64 [R1], R48 ;  /* 0x0000003001007387 */ /* 0x0007e20000100a00 */
[----:B------:R-:W-:-:S02]  /*39b0*/  LEA.HI.X.SX32 R241, R5, R127, 0x1, P1 ;  /* 0x0000007f05f17211 */ /* 0x000fc400008f0eff */
[-C--:B------:R-:W-:Y:S02]  /*39c0*/  LEA.HI.X.SX32 R243, R125, R127.reuse, 0x1, P3 ;  /* 0x0000007f7df37211 */ /* 0x080fe400018f0eff */
[-C--:B------:R-:W-:Y:S02]  /*39d0*/  LEA R236, P3, R9, R126.reuse, 0x1 ;  /* 0x0000007e09ec7211 */ /* 0x080fe400078608ff */
[-C--:B------:R-:W-:Y:S02]  /*39e0*/  LEA.HI.X.SX32 R239, R7, R127.reuse, 0x1, P2 ;  /* 0x0000007f07ef7211 */ /* 0x080fe400010f0eff */
[----:B------:R-:W-:Y:S02]  /*39f0*/  LEA R232, P2, R0, R126, 0x1 ;  /* 0x0000007e00e87211 */ /* 0x000fe400078408ff */
[----:B0-----:R-:W-:Y:S02]  /*3a00*/  LEA R5, R17, R12, 0x1 ;  /* 0x0000000c11057211 */ /* 0x001fe400078e08ff */
[----:B------:R-:W-:-:S02]  /*3a10*/  LEA.HI.X.SX32 R237, R9, R127, 0x1, P3 ;  /* 0x0000007f09ed7211 */ /* 0x000fc400018f0eff */
[----:B------:R-:W-:Y:S02]  /*3a20*/  LEA R7, R28, R5, 0x1 ;  /* 0x000000051c077211 */ /* 0x000fe400078e08ff */
[CC--:B------:R-:W-:Y:S02]  /*3a30*/  LEA R234, P1, R11.reuse, R126.reuse, 0x1 ;  /* 0x0000007e0bea7211 */ /* 0x0c0fe400078208ff */
[----:B------:R-:W-:Y:S02]  /*3a40*/  LEA R230, P3, R2, R126, 0x1 ;  /* 0x0000007e02e67211 */ /* 0x000fe400078608ff */
[----:B------:R-:W-:Y:S02]  /*3a50*/  LEA.HI.X.SX32 R233, R0, R127, 0x1, P2 ;  /* 0x0000007f00e97211 */ /* 0x000fe400010f0eff */
[----:B------:R-:W-:Y:S02]  /*3a60*/  LEA R0, R30, R7, 0x1 ;  /* 0x000000071e007211 */ /* 0x000fe400078e08ff */
[----:B------:R-:W-:-:S02]  /*3a70*/  LEA.HI.X.SX32 R235, R11, R127, 0x1, P1 ;  /* 0x0000007f0beb7211 */ /* 0x000fc400008f0eff */
[-C--:B------:R-:W-:Y:S02]  /*3a80*/  LEA.HI.X.SX32 R231, R2, R127.reuse, 0x1, P3 ;  /* 0x0000007f02e77211 */ /* 0x080fe400018f0eff */
[----:B------:R-:W-:Y:S02]  /*3a90*/  LEA R228, P1, R4, R126, 0x1 ;  /* 0x0000007e04e47211 */ /* 0x000fe400078208ff */
[----:B------:R-:W-:Y:S02]  /*3aa0*/  LEA R2, R29, R0, 0x1 ;  /* 0x000000001d027211 */ /* 0x000fe400078e08ff */
[-C--:B------:R-:W-:Y:S02]  /*3ab0*/  LEA R224, P3, R8, R126.reuse, 0x1 ;  /* 0x0000007e08e07211 */ /* 0x080fe400078608ff */
[----:B------:R-:W-:Y:S02]  /*3ac0*/  LEA R226, P2, R6, R126, 0x1 ;  /* 0x0000007e06e27211 */ /* 0x000fe400078408ff */
[----:B------:R-:W-:-:S02]  /*3ad0*/  LEA.HI.X.SX32 R229, R4, R127, 0x1, P1 ;  /* 0x0000007f04e57211 */ /* 0x000fc400008f0eff */
[----:B------:R-:W-:Y:S02]  /*3ae0*/  LEA R4, R31, R2, 0x1 ;  /* 0x000000021f047211 */ /* 0x000fe400078e08ff */
[-C--:B------:R-:W-:Y:S02]  /*3af0*/  LEA R222, P1, R10, R126.reuse, 0x1 ;  /* 0x0000007e0ade7211 */ /* 0x080fe400078208ff */
[-C--:B------:R-:W-:Y:S02]  /*3b00*/  LEA.HI.X.SX32 R225, R8, R127.reuse, 0x1, P3 ;  /* 0x0000007f08e17211 */ /* 0x080fe400018f0eff */
[----:B------:R-:W-:Y:S02]  /*3b10*/  LEA.HI.X.SX32 R227, R6, R127, 0x1, P2 ;  /* 0x0000007f06e37211 */ /* 0x000fe400010f0eff */
[----:B------:R-:W-:Y:S02]  /*3b20*/  LEA R218, P3, R5, R126, 0x1 ;  /* 0x0000007e05da7211 */ /* 0x000fe400078608ff */
[----:B------:R-:W-:-:S02]  /*3b30*/  LEA R6, R33, R4, 0x1 ;  /* 0x0000000421067211 */ /* 0x000fc400078e08ff */
[-C--:B------:R-:W-:Y:S02]  /*3b40*/  LEA.HI.X.SX32 R223, R10, R127.reuse, 0x1, P1 ;  /* 0x0000007f0adf7211 */ /* 0x080fe400008f0eff */
[----:B------:R-:W-:Y:S02]  /*3b50*/  LEA R216, P1, R7, R126, 0x1 ;  /* 0x0000007e07d87211 */ /* 0x000fe400078208ff */
[-C--:B------:R-:W-:Y:S02]  /*3b60*/  LEA.HI.X.SX32 R219, R5, R127.reuse, 0x1, P3 ;  /* 0x0000007f05db7211 */ /* 0x080fe400018f0eff */
[----:B------:R-:W-:Y:S02]  /*3b70*/  LEA R5, R35, R6, 0x1 ;  /* 0x0000000623057211 */ /* 0x000fe400078e08ff */
[----:B------:R-:W-:Y:S02]  /*3b80*/  LEA.HI.X.SX32 R217, R7, R127, 0x1, P1 ;  /* 0x0000007f07d97211 */ /* 0x000fe400008f0eff */
[----:B------:R-:W-:-:S02]  /*3b90*/  LEA R210, P1, R4, R126, 0x1 ;  /* 0x0000007e04d27211 */ /* 0x000fc400078208ff */
[----:B------:R-:W-:Y:S02]  /*3ba0*/  LEA R8, R18, R5, 0x1 ;  /* 0x0000000512087211 */ /* 0x000fe400078e08ff */
[-C--:B------:R-:W-:Y:S02]  /*3bb0*/  LEA.HI.X.SX32 R211, R4, R127.reuse, 0x1, P1 ;  /* 0x0000007f04d37211 */ /* 0x080fe400008f0eff */
[-C--:B------:R-:W-:Y:S02]  /*3bc0*/  LEA R204, P1, R8, R126.reuse, 0x1 ;  /* 0x0000007e08cc7211 */ /* 0x080fe400078208ff */
[----:B------:R-:W-:Y:S02]  /*3bd0*/  LEA R220, P2, R12, R126, 0x1 ;  /* 0x0000007e0cdc7211 */ /* 0x000fe400078408ff */
[----:B------:R-:W-:Y:S02]  /*3be0*/  LEA.HI.X.SX32 R205, R8, R127, 0x1, P1 ;  /* 0x0000007f08cd7211 */ /* 0x000fe400008f0eff */
[----:B------:R-:W-:-:S02]  /*3bf0*/  LOP3.LUT P1, RZ, R41, 0xff, RZ, 0xc0, !PT ;  /* 0x000000ff29ff7812 */ /* 0x000fc4000782c0ff */
[-C--:B------:R-:W-:Y:S02]  /*3c00*/  LEA.HI.X.SX32 R221, R12, R127.reuse, 0x1, P2 ;  /* 0x0000007f0cdd7211 */ /* 0x080fe400010f0eff */
[-C--:B------:R-:W-:Y:S02]  /*3c10*/  LEA R214, P2, R0, R126.reuse, 0x1 ;  /* 0x0000007e00d67211 */ /* 0x080fe400078408ff */
[-C--:B------:R-:W-:Y:S02]  /*3c20*/  LEA R212, P3, R2, R126.reuse, 0x1 ;  /* 0x0000007e02d47211 */ /* 0x080fe400078608ff */
[-C--:B------:R-:W-:Y:S02]  /*3c30*/  LEA.HI.X.SX32 R215, R0, R127.reuse, 0x1, P2 ;  /* 0x0000007f00d77211 */ /* 0x080fe400010f0eff */
[C---:B------:R-:W-:Y:S02]  /*3c40*/  LEA R208, P2, R6.reuse, R126, 0x1 ;  /* 0x0000007e06d07211 */ /* 0x040fe400078408ff */
[----:B----4-:R-:W-:Y:S01]  /*3c50*/  LEA R0, R37, R8, 0x1 ;  /* 0x0000000825007211 */ /* 0x010fe200078e08ff */
[----:B--2---:R-:W-:Y:S01]  /*3c60*/  VOTEU.ALL UP0, P1 ;  /* 0x0000000000ff7886 */ /* 0x004fe20000800000 */
[----:B------:R-:W-:Y:S01]  /*3c70*/  VOTEU.ALL UP1, P1 ;  /* 0x0000000000ff7886 */ /* 0x000fe20000820000 */
[----:B------:R-:W-:-:S02]  /*3c80*/  LEA.HI.X.SX32 R209, R6, R127, 0x1, P2 ;  /* 0x0000007f06d17211 */ /* 0x000fc400010f0eff */
[----:B------:R-:W-:Y:S01]  /*3c90*/  LEA R202, P2, R0, R126, 0x1 ;  /* 0x0000007e00ca7211 */ /* 0x000fe200078408ff */
[----:B------:R-:W-:-:S04]  /*3ca0*/  @!UP0 UIADD3 UR4, UPT, UPT, -UR18, 0x100000, URZ ;  /* 0x0010000012048890 */ /* 0x000fc8000fffe1ff */
[----:B------:R-:W-:Y:S02]  /*3cb0*/  @!UP0 USHF.L.U32 UR5, UR4, 0xb, URZ ;  /* 0x0000000b04058899 */ /* 0x000fe400080006ff */
[----:B------:R-:W-:Y:S01]  /*3cc0*/  @!UP0 USHF.L.U32 UR4, UR4, 0x1, URZ ;  /* 0x0000000104048899 */ /* 0x000fe200080006ff */
[----:B------:R-:W-:Y:S01]  /*3cd0*/  BAR.SYNC.DEFER_BLOCKING 0x0 ;  /* 0x0000000000007b1d */ /* 0x000fe20000010000 */
[-C--:B------:R-:W-:Y:S02]  /*3ce0*/  LEA.HI.X.SX32 R203, R0, R127.reuse, 0x1, P2 ;  /* 0x0000007f00cb7211 */ /* 0x080fe400010f0eff */
[----:B------:R-:W-:Y:S02]  /*3cf0*/  ISETP.LT.AND P2, PT, RZ, UR16, PT ;  /* 0x00000010ff007c0c */ /* 0x000fe4000bf41270 */
[----:B------:R-:W-:Y:S02]  /*3d00*/  LEA.HI.X.SX32 R213, R2, R127, 0x1, P3 ;  /* 0x0000007f02d57211 */ /* 0x000fe400018f0eff */
[----:B------:R-:W-:-:S02]  /*3d10*/  LEA R206, P3, R5, R126, 0x1 ;  /* 0x0000007e05ce7211 */ /* 0x000fc400078608ff */
[----:B------:R-:W-:Y:S02]  /*3d20*/  LEA R7, R39, R0, 0x1 ;  /* 0x0000000027077211 */ /* 0x000fe400078e08ff */
[----:B------:R-:W-:Y:S02]  /*3d30*/  LEA.HI.X.SX32 R207, R5, R127, 0x1, P3 ;  /* 0x0000007f05cf7211 */ /* 0x000fe400018f0eff */
[----:B-1----:R-:W-:Y:S02]  /*3d40*/  LEA R2, R132, R7, 0x1 ;  /* 0x0000000784027211 */ /* 0x002fe400078e08ff */
[----:B------:R-:W-:Y:S02]  /*3d50*/  PRMT R5, RZ, 0x7610, R5 ;  /* 0x00007610ff057816 */ /* 0x000fe40000000005 */
[----:B------:R-:W-:Y:S02]  /*3d60*/  PRMT R9, RZ, 0x7610, R9 ;  /* 0x00007610ff097816 */ /* 0x000fe40000000009 */
[----:B------:R-:W-:-:S02]  /*3d70*/  PRMT R27, RZ, 0x7610, R27 ;  /* 0x00007610ff1b7816 */ /* 0x000fc4000000001b */
[----:B------:R-:W-:Y:S02]  /*3d80*/  PRMT R31, RZ, 0x7610, R31 ;  /* 0x00007610ff1f7816 */ /* 0x000fe4000000001f */
[----:B------:R-:W-:Y:S01]  /*3d90*/  PRMT R35, RZ, 0x7610, R35 ;  /* 0x00007610ff237816 */ /* 0x000fe20000000023 */
[----:B------:R-:W0:Y:S02]  /*3da0*/  FENCE.VIEW.ASYNC.S ;  /* 0x00000000000073c6 */ /* 0x000e240000000000 */
[----:B0-----:R0:W1:Y:S02]  /*3db0*/  @!UP1 SYNCS.EXCH.64 URZ, [UR8], UR4 ;  /* 0x0000000408ff95b2 */ /* 0x0010640008000100 */
[----:B-1----:R-:W-:Y:S01]  /*3dc0*/  BAR.SYNC.DEFER_BLOCKING 0x0 ;  /* 0x0000000000007b1d */ /* 0x002fe20000010000 */
[----:B------:R-:W-:Y:S02]  /*3dd0*/  PRMT R0, RZ, 0x7610, R0 ;  /* 0x00007610ff007816 */ /* 0x000fe40000000000 */
[----:B------:R-:W-:-:S02]  /*3de0*/  PRMT R4, RZ, 0x7610, R4 ;  /* 0x00007610ff047816 */ /* 0x000fc40000000004 */
[----:B------:R-:W-:Y:S02]  /*3df0*/  PRMT R8, RZ, 0x7610, R8 ;  /* 0x00007610ff087816 */ /* 0x000fe40000000008 */
[C---:B------:R-:W-:Y:S02]  /*3e00*/  LEA R198, P4, R2.reuse, R126, 0x1 ;  /* 0x0000007e02c67211 */ /* 0x040fe400078808ff */
[----:B------:R-:W-:Y:S02]  /*3e10*/  PRMT R12, RZ, 0x7610, R12 ;  /* 0x00007610ff0c7816 */ /* 0x000fe4000000000c */
[----:B------:R-:W-:Y:S02]  /*3e20*/  PRMT R16, RZ, 0x7610, R16 ;  /* 0x00007610ff107816 */ /* 0x000fe40000000010 */
[----:B------:R-:W-:Y:S02]  /*3e30*/  LEA.HI.X.SX32 R199, R2, R127, 0x1, P4 ;  /* 0x0000007f02c77211 */ /* 0x000fe400020f0eff */
[----:B------:R-:W-:-:S02]  /*3e40*/  PRMT R28, RZ, 0x7610, R28 ;  /* 0x00007610ff1c7816 */ /* 0x000fc4000000001c */
[----:B------:R-:W-:Y:S02]  /*3e50*/  PRMT R2, RZ, 0x7610, R2 ;  /* 0x00007610ff027816 */ /* 0x000fe40000000002 */
[----:B------:R-:W-:Y:S02]  /*3e60*/  PRMT R6, RZ, 0x7610, R6 ;  /* 0x00007610ff067816 */ /* 0x000fe40000000006 */
[----:B------:R-:W-:Y:S02]  /*3e70*/  PRMT R10, RZ, 0x7610, R10 ;  /* 0x00007610ff0a7816 */ /* 0x000fe4000000000a */
[C---:B------:R-:W-:Y:S01]  /*3e80*/  LEA R200, P3, R7.reuse, R126, 0x1 ;  /* 0x0000007e07c87211 */ /* 0x040fe200078608ff */
[----:B------:R-:W2:Y:S01]  /*3e90*/  @P2 LDG.E.U16 R5, desc[UR14][R50.64] ;  /* 0x0000000e32052981 */ /* 0x000ea2000c1e1500 */
[----:B------:R-:W-:Y:S02]  /*3ea0*/  PRMT R14, RZ, 0x7610, R14 ;  /* 0x00007610ff0e7816 */ /* 0x000fe4000000000e */
[----:B------:R-:W-:Y:S01]  /*3eb0*/  PRMT R18, RZ, 0x7610, R18 ;  /* 0x00007610ff127816 */ /* 0x000fe20000000012 */
[----:B------:R-:W4:Y:S01]  /*3ec0*/  @P2 LDG.E.U16 R9, desc[UR14][R48.64] ;  /* 0x0000000e30092981 */ /* 0x000f22000c1e1500 */
[----:B------:R-:W-:-:S02]  /*3ed0*/  LEA.HI.X.SX32 R201, R7, R127, 0x1, P3 ;  /* 0x0000007f07c97211 */ /* 0x000fc400018f0eff */
[----:B------:R-:W-:Y:S01]  /*3ee0*/  PRMT R30, RZ, 0x7610, R30 ;  /* 0x00007610ff1e7816 */ /* 0x000fe2000000001e */
[----:B------:R-:W3:Y:S01]  /*3ef0*/  @P2 LDG.E.U16 R13, desc[UR14][R244.64] ;  /* 0x0000000ef40d2981 */ /* 0x000ee2000c1e1500 */
[----:B------:R-:W-:Y:S02]  /*3f00*/  PRMT R7, RZ, 0x7610, R7 ;  /* 0x00007610ff077816 */ /* 0x000fe40000000007 */
[----:B------:R-:W-:Y:S01]  /*3f10*/  PRMT R11, RZ, 0x7610, R11 ;  /* 0x00007610ff0b7816 */ /* 0x000fe2000000000b */
[----:B------:R-:W3:Y:S01]  /*3f20*/  @P2 LDG.E.U16 R19, desc[UR14][R236.64] ;  /* 0x0000000eec132981 */ /* 0x000ee2000c1e1500 */
[----:B------:R-:W-:Y:S02]  /*3f30*/  PRMT R17, RZ, 0x7610, R17 ;  /* 0x00007610ff117816 */ /* 0x000fe40000000011 */
[----:B------:R-:W-:Y:S01]  /*3f40*/  PRMT R29, RZ, 0x7610, R29 ;  /* 0x00007610ff1d7816 */ /* 0x000fe2000000001d */
[----:B------:R-:W3:Y:S01]  /*3f50*/  @P2 LDG.E.U16 R23, desc[UR14][R228.64] ;  /* 0x0000000ee4172981 */ /* 0x000ee2000c1e1500 */
[----:B------:R-:W-:-:S02]  /*3f60*/  PRMT R33, RZ, 0x7610, R33 ;  /* 0x00007610ff217816 */ /* 0x000fc40000000021 */
[----:B------:R-:W-:Y:S01]  /*3f70*/  PRMT R37, RZ, 0x7610, R37 ;  /* 0x00007610ff257816 */ /* 0x000fe20000000025 */
[----:B------:R-:W3:Y:S04]  /*3f80*/  @P2 LDG.E.U16 R27, desc[UR14][R220.64] ;  /* 0x0000000edc1b2981 */ /* 0x000ee8000c1e1500 */
        /* <DEDUP_REMOVED lines=25> */
[----:B------:R-:W3:Y:S01]  /*4120*/  @P2 LDG.E.U16 R37, desc[UR14][R198.64] ;  /* 0x0000000ec6252981 */ /* 0x000ee2000c1e1500 */
[----:B------:R-:W-:-:S04]  /*4130*/  SHF.R.S32.HI R32, RZ, 0x7, R41 ;  /* 0x00000007ff207819 */ /* 0x000fc80000011429 */
[----:B------:R-:W-:Y:S01]  /*4140*/  SGXT R32, R32, 0x1 ;  /* 0x000000012020781a */ /* 0x000fe20000000200 */
[----:B0-----:R-:W-:-:S04]  /*4150*/  @!UP0 UIADD3 UR4, UPT, UPT, -UR18, 0x100000, URZ ;  /* 0x0010000012048890 */ /* 0x001fc8000fffe1ff */
[----:B------:R-:W-:Y:S02]  /*4160*/  @!UP0 USHF.L.U32 UR5, UR4, 0xb, URZ ;  /* 0x0000000b04058899 */ /* 0x000fe400080006ff */
[----:B------:R-:W-:Y:S01]  /*4170*/  @!UP0 USHF.L.U32 UR4, UR4, 0x1, URZ ;  /* 0x0000000104048899 */ /* 0x000fe200080006ff */
[----:B------:R-:W-:Y:S02]  /*4180*/  LOP3.LUT R15, R15, 0x90, R32, 0x78, !PT ;  /* 0x000000900f0f7812 */ /* 0x000fe400078e7820 */
[----:B------:R-:W-:Y:S01]  /*4190*/  SHF.L.U32 R134, R41, 0x7, RZ ;  /* 0x0000000729867819 */ /* 0x000fe200000006ff */
[----:B------:R-:W-:-:S03]  /*41a0*/  VOTEU.ALL UP1, P1 ;  /* 0x0000000000ff7886 */ /* 0x000fc60000820000 */
[----:B------:R-:W-:-:S04]  /*41b0*/  LOP3.LUT R134, R15, 0x2000, R134, 0xf8, !PT ;  /* 0x000020000f867812 */ /* 0x000fc800078ef886 */
[C---:B------:R-:W-:Y:S01]  /*41c0*/  LOP3.LUT R34, R134.reuse, 0x20, RZ, 0x3c, !PT ;  /* 0x0000002086227812 */ /* 0x040fe200078e3cff */
[----:B------:R0:W1:Y:S01]  /*41d0*/  @!UP1 SYNCS.EXCH.64 URZ, [UR11+0x1c008], UR4 ;  /* 0x01c008040bff95b2 */ /* 0x0000620008000100 */
[----:B------:R-:W-:Y:S01]  /*41e0*/  LOP3.LUT R32, R134, 0x40, RZ, 0x3c, !PT ;  /* 0x0000004086207812 */ /* 0x000fe200078e3cff */
[----:B------:R-:W-:-:S04]  /*41f0*/  @!UP0 UIADD3 UR18, UPT, UPT, -UR18, 0x100000, URZ ;  /* 0x0010000012128890 */ /* 0x000fc8000fffe1ff */
[----:B------:R-:W-:Y:S02]  /*4200*/  @!UP0 USHF.L.U32 UR19, UR18, 0xb, URZ ;  /* 0x0000000b12138899 */ /* 0x000fe400080006ff */
[----:B------:R-:W-:Y:S01]  /*4210*/  @!UP0 USHF.L.U32 UR18, UR18, 0x1, URZ ;  /* 0x0000000112128899 */ /* 0x000fe200080006ff */
[----:B------:R-:W-:Y:S01]  /*4220*/  ISETP.EQ.U32.AND P3, PT, RZ, UR6, P2 ;  /* 0x00000006ff007c0c */ /* 0x000fe20009762070 */
[----:B------:R-:W-:Y:S01]  /*4230*/  UIADD3 UR7, UPT, UPT, UR10, 0x100, URZ ;  /* 0x000001000a077890 */ /* 0x000fe2000fffe0ff */
[----:B------:R-:W-:Y:S01]  /*4240*/  LOP3.LUT R252, R134, 0x60, RZ, 0x3c, !PT ;  /* 0x0000006086fc7812 */ /* 0x000fe200078e3cff */
[----:B------:R-:W-:Y:S02]  /*4250*/  VOTEU.ALL UP1, P1 ;  /* 0x0000000000ff7886 */ /* 0x000fe40000820000 */
[----:B------:R-:W-:Y:S02]  /*4260*/  UIADD3 UR72, UPT, UPT, UR13, UR7, URZ ;  /* 0x000000070d487290 */ /* 0x000fe4000fffe0ff */
[----:B0-----:R-:W-:-:S02]  /*4270*/  UIADD3 UR4, UPT, UPT, UR11, 0x14000, URZ ;  /* 0x000140000b047890 */ /* 0x001fc4000fffe0ff */
[----:B------:R-:W-:Y:S01]  /*4280*/  ULEA UR72, UR17, UR72, 0x4 ;  /* 0x0000004811487291 */ /* 0x000fe2000f8e20ff */
[----:B--2---:R0:W-:Y:S04]  /*4290*/  STS.U16 [R134+UR11+0x10000], R5 ;  /* 0x0100000586007988 */ /* 0x0041e8000800040b */
[----:B----4-:R0:W-:Y:S04]  /*42a0*/  STS.U16 [R134+UR11+0x10400], R9 ;  /* 0x0104000986007988 */ /* 0x0101e8000800040b */
[----:B---3--:R0:W-:Y:S04]  /*42b0*/  STS.U16 [R134+UR11+0x10800], R13 ;  /* 0x0108000d86007988 */ /* 0x0081e8000800040b */
[----:B------:R0:W-:Y:S04]  /*42c0*/  STS.U16 [R134+UR11+0x10c00], R19 ;  /* 0x010c001386007988 */ /* 0x0001e8000800040b */
        /* <DEDUP_REMOVED lines=27> */
[----:B------:R0:W-:Y:S01]  /*4480*/  STS.U16 [R252+UR11+0x11f00], R37 ;  /* 0x011f0025fc007988 */ /* 0x0001e2000800040b */
[----:B-1----:R1:W-:Y:S06]  /*4490*/  MEMBAR.ALL.CTA ;  /* 0x0000000000007992 */ /* 0x0023ec0000008000 */
[----:B-1----:R-:W-:Y:S04]  /*44a0*/  FENCE.VIEW.ASYNC.S ;  /* 0x00000000000073c6 */ /* 0x002fe80000000000 */
[----:B------:R-:W1:Y:S02]  /*44b0*/  FENCE.VIEW.ASYNC.S ;  /* 0x00000000000073c6 */ /* 0x000e640000000000 */
[----:B-1----:R0:W1:Y:S02]  /*44c0*/  @!UP1 SYNCS.EXCH.64 URZ, [UR11+0x14000], UR18 ;  /* 0x014000120bff95b2 */ /* 0x0020640008000100 */
[----:B-1----:R-:W-:Y:S06]  /*44d0*/  BAR.SYNC.DEFER_BLOCKING 0x0 ;  /* 0x0000000000007b1d */ /* 0x002fec0000010000 */
[----:B0-----:R-:W-:Y:S05]  /*44e0*/  @!P3 BRA `(.L_x_6) ;  /* 0x00000004004cb947 */ /* 0x001fea0003800000 */
[----:B------:R-:W-:Y:S02]  /*44f0*/  USHF.R.U32.HI UR46, URZ, 0x4, UR11 ;  /* 0x00000004ff2e7899 */ /* 0x000fe4000801160b */
[----:B------:R-:W-:Y:S02]  /*4500*/  UIADD3 UR12, UPT, UPT, UR11, 0x10000, URZ ;  /* 0x000100000b0c7890 */ /* 0x000fe4000fffe0ff */
[----:B------:R-:W-:Y:S02]  /*4510*/  USGXT.U32 UR46, UR46, 0xe ;  /* 0x0000000e2e2e789a */ /* 0x000fe40008000000 */
[----:B------:R-:W-:Y:S02]  /*4520*/  USHF.R.U32.HI UR12, URZ, 0x4, UR12 ;  /* 0x00000004ff0c7899 */ /* 0x000fe4000801160c */
[----:B------:R-:W-:Y:S02]  /*4530*/  UIADD3 UR54, UP1, UPT, UR46, 0x4000080, URZ ;  /* 0x040000802e367890 */ /* 0x000fe4000ff3e0ff */
[----:B------:R-:W-:Y:S01]  /*4540*/  USGXT.U32 UR52, UR12, 0xe ;  /* 0x0000000e0c34789a */ /* 0x000fe20008000000 */
[----:B------:R-:W-:Y:S01]  /*4550*/  UMOV UR5, URZ ;  /* 0x000000ff00057c82 */ /* 0x000fe20008000000 */
[----:B------:R-:W-:Y:S01]  /*4560*/  UMOV UR28, URZ ;  /* 0x000000ff001c7c82 */ /* 0x000fe20008000000 */
[----:B------:R-:W-:-:S02]  /*4570*/  UIADD3.X UR55, UPT, UPT, UR5, 0x40004040, URZ, UP1, !UPT ;  /* 0x4000404005377890 */ /* 0x000fc40008ffe4ff */
[----:B------:R-:W-:Y:S02]  /*4580*/  UIADD3 UR48, UP1, UPT, UR52, 0x2, URZ ;  /* 0x0000000234307890 */ /* 0x000fe4000ff3e0ff */
[----:B------:R-:W-:Y:S02]  /*4590*/  ULOP3.LUT UR46, UR46, 0x4000000, URZ, 0xfc, !UPT ;  /* 0x040000002e2e7892 */ /* 0x000fe4000f8efcff */
[----:B------:R-:W-:Y:S02]  /*45a0*/  UIADD3.X UR49, UPT, UPT, UR28, 0x40004040, URZ, UP1, !UPT ;  /* 0x400040401c317890 */ /* 0x000fe40008ffe4ff */
[----:B------:R-:W-:Y:S02]  /*45b0*/  UIADD3.64 UR38, UPT, UPT, UR54, 0x80, URZ ;  /* 0x0000008036267897 */ /* 0x000fe4000fffe0ff */
[----:B------:R-:W-:Y:S02]  /*45c0*/  UIADD3.64 UR44, UPT, UPT, UR48, 0x2, URZ ;  /* 0x00000002302c7897 */ /* 0x000fe4000fffe0ff */
[----:B------:R-:W-:-:S02]  /*45d0*/  UIADD3.64 UR30, UPT, UPT, UR54, 0x100, URZ ;  /* 0x00000100361e7897 */ /* 0x000fc4000fffe0ff */
[----:B------:R-:W-:Y:S01]  /*45e0*/  UIADD3.64 UR40, UPT, UPT, UR48, 0x4, URZ ;  /* 0x0000000430287897 */ /* 0x000fe2000fffe0ff */
[----:B------:R-:W-:Y:S01]  /*45f0*/  UMOV UR24, 0x0 ;  /* 0x0000000000187882 */ /* 0x000fe20000000000 */
[----:B------:R-:W-:Y:S01]  /*4600*/  UMOV UR25, 0x8108490 ;  /* 0x0810849000197882 */ /* 0x000fe20000000000 */
[----:B------:R-:W-:Y:S01]  /*4610*/  UMOV UR53, 0x40004040 ;  /* 0x4000404000357882 */ /* 0x000fe20000000000 */
[----:B------:R-:W-:Y:S01]  /*4620*/  UIADD3.64 UR68, UPT, UPT, UR54, 0x180, URZ ;  /* 0x0000018036447897 */ /* 0x000fe2000fffe0ff */
[----:B------:R-:W-:Y:S01]  /*4630*/  UMOV UR47, 0x40004040 ;  /* 0x40004040002f7882 */ /* 0x000fe20000000000 */
[----:B------:R-:W-:Y:S01]  /*4640*/  UIADD3.64 UR36, UPT, UPT, UR48, 0x1fe, URZ ;  /* 0x000001fe30247897 */ /* 0x000fe2000fffe0ff */
[----:B------:R0:W-:Y:S01]  /*4650*/  UTCHMMA gdesc[UR46], gdesc[UR52], tmem[UR7], tmem[UR24], idesc[UR25], !UPT ;  /* 0x00ff18342e0075ea */ /* 0x0001e2000f800007 */
[----:B------:R-:W-:Y:S02]  /*4660*/  UIADD3.64 UR64, UPT, UPT, UR54, 0x200, URZ ;  /* 0x0000020036407897 */ /* 0x000fe4000fffe0ff */
[----:B------:R-:W-:-:S02]  /*4670*/  UIADD3.64 UR32, UPT, UPT, UR48, 0x200, URZ ;  /* 0x0000020030207897 */ /* 0x000fc4000fffe0ff */
[----:B------:R-:W-:Y:S02]  /*4680*/  UIADD3.64 UR60, UPT, UPT, UR54, 0x280, URZ ;  /* 0x00000280363c7897 */ /* 0x000fe4000fffe0ff */
[----:B------:R-:W-:Y:S01]  /*4690*/  UIADD3.64 UR28, UPT, UPT, UR48, 0x202, URZ ;  /* 0x00000202301c7897 */ /* 0x000fe2000fffe0ff */
[----:B------:R-:W-:Y:S01]  /*46a0*/  UMOV UR42, 0x0 ;  /* 0x00000000002a7882 */ /* 0x000fe20000000000 */
[----:B------:R-:W-:Y:S01]  /*46b0*/  UMOV UR43, 0x8108490 ;  /* 0x08108490002b7882 */ /* 0x000fe20000000000 */
[----:B------:R-:W-:Y:S02]  /*46c0*/  UIADD3.64 UR56, UPT, UPT, UR54, 0x300, URZ ;  /* 0x0000030036387897 */ /* 0x000fe4000fffe0ff */
[----:B------:R1:W-:Y:S01]  /*46d0*/  UTCHMMA gdesc[UR54], gdesc[UR48], tmem[UR7], tmem[UR42], idesc[UR43], UPT ;  /* 0x00ff2a30360075ea */ /* 0x0003e2000b800007 */
[----:B0-----:R-:W-:Y:S01]  /*46e0*/  UIADD3.64 UR24, UPT, UPT, UR48, 0x204, URZ ;  /* 0x0000020430187897 */ /* 0x001fe2000fffe0ff */
[----:B------:R-:W-:Y:S01]  /*46f0*/  UMOV UR34, 0x0 ;  /* 0x0000000000227882 */ /* 0x000fe20000000000 */
[----:B------:R-:W-:Y:S01]  /*4700*/  UMOV UR35, 0x8108490 ;  /* 0x0810849000237882 */ /* 0x000fe20000000000 */
[----:B------:R-:W-:Y:S01]  /*4710*/  UIADD3 UR18, UPT, UPT, UR10, 0x140, URZ ;  /* 0x000001400a127890 */ /* 0x000fe2000fffe0ff */
[----:B------:R0:W-:Y:S01]  /*4720*/  UTCHMMA gdesc[UR38], gdesc[UR44], tmem[UR7], tmem[UR34], idesc[UR35], UPT ;  /* 0x00ff222c260075ea */ /* 0x0001e2000b800007 */
[----:B------:R-:W-:-:S02]  /*4730*/  UIADD3.64 UR50, UPT, UPT, UR54, 0x780, URZ ;  /* 0x0000078036327897 */ /* 0x000fc4000fffe0ff */
[----:B------:R-:W-:Y:S02]  /*4740*/  UIADD3 UR58, UPT, UPT, UR10, 0x140, URZ ;  /* 0x000001400a3a7890 */ /* 0x000fe4000fffe0ff */
[----:B------:R-:W-:Y:S01]  /*4750*/  UIADD3.64 UR46, UPT, UPT, UR54, 0x800, URZ ;  /* 0x00000800362e7897 */ /* 0x000fe2000fffe0ff */
[----:B------:R-:W-:Y:S01]  /*4760*/  UMOV UR26, 0x0 ;  /* 0x00000000001a7882 */ /* 0x000fe20000000000 */
[----:B------:R-:W-:Y:S01]  /*4770*/  UMOV UR27, 0x8108490 ;  /* 0x08108490001b7882 */ /* 0x000fe20000000000 */
[----:B------:R-:W-:Y:S01]  /*4780*/  UIADD3 UR23, UPT, UPT, UR10, 0x140, URZ ;  /* 0x000001400a177890 */ /* 0x000fe2000fffe0ff */
[----:B------:R2:W-:Y:S01]  /*4790*/  UTCHMMA gdesc[UR30], gdesc[UR40], tmem[UR7], tmem[UR26], idesc[UR27], UPT ;  /* 0x00ff1a281e0075ea */ /* 0x0005e2000b800007 */
[----:B-1----:R-:W-:Y:S01]  /*47a0*/  UIADD3.64 UR42, UPT, UPT, UR54, 0x880, URZ ;  /* 0x00000880362a7897 */ /* 0x002fe2000fffe0ff */
[----:B------:R-:W-:Y:S01]  /*47b0*/  UMOV UR66, 0x0 ;  /* 0x0000000000427882 */ /* 0x000fe20000000000 */
[----:B------:R-:W-:Y:S01]  /*47c0*/  UMOV UR67, 0x8108490 ;  /* 0x0810849000437882 */ /* 0x000fe20000000000 */
[----:B------:R-:W-:Y:S01]  /*47d0*/  UIADD3 UR22, UPT, UPT, UR10, 0x140, URZ ;  /* 0x000001400a167890 */ /* 0x000fe2000fffe0ff */
[----:B------:R1:W-:Y:S01]  /*47e0*/  UTCHMMA gdesc[UR68], gdesc[UR36], tmem[UR7], tmem[UR66], idesc[UR67], UPT ;  /* 0x00ff4224440075ea */ /* 0x0003e2000b800007 */
[----:B0-----:R-:W-:Y:S01]  /*47f0*/  UIADD3.64 UR38, UPT, UPT, UR54, 0x900, URZ ;  /* 0x0000090036267897 */ /* 0x001fe2000fffe0ff */
[----:B------:R-:W-:Y:S01]  /*4800*/  UMOV UR62, 0x0 ;  /* 0x00000000003e7882 */ /* 0x000fe20000000000 */
[----:B------:R-:W-:Y:S01]  /*4810*/  UMOV UR63, 0x8108490 ;  /* 0x08108490003f7882 */ /* 0x000fe20000000000 */
[----:B------:R-:W-:Y:S01]  /*4820*/  UIADD3 UR21, UPT, UPT, UR10, 0x140, URZ ;  /* 0x000001400a157890 */ /* 0x000fe2000fffe0ff */
[----:B------:R0:W-:Y:S01]  /*4830*/  UTCHMMA gdesc[UR64], gdesc[UR32], tmem[UR7], tmem[UR62], idesc[UR63], UPT ;  /* 0x00ff3e20400075ea */ /* 0x0001e2000b800007 */
[----:B------:R-:W-:Y:S01]  /*4840*/  UIADD3.64 UR34, UPT, UPT, UR54, 0x980, URZ ;  /* 0x0000098036227897 */ /* 0x000fe2000fffe0ff */
[----:B------:R-:W-:Y:S01]  /*4850*/  UMOV UR70, 0x0 ;  /* 0x0000000000467882 */ /* 0x000fe20000000000 */
[----:B------:R-:W-:Y:S01]  /*4860*/  UMOV UR71, 0x8108490 ;  /* 0x0810849000477882 */ /* 0x000fe20000000000 */
[----:B------:R-:W-:Y:S01]  /*4870*/  UIADD3 UR20, UPT, UPT, UR10, 0x140, URZ ;  /* 0x000001400a147890 */ /* 0x000fe2000fffe0ff */
[----:B------:R3:W-:Y:S01]  /*4880*/  UTCHMMA gdesc[UR60], gdesc[UR28], tmem[UR7], tmem[UR70], idesc[UR71], UPT ;  /* 0x00ff461c3c0075ea */ /* 0x0007e2000b800007 */
[----:B--2---:R-:W-:Y:S01]  /*4890*/  UIADD3.64 UR30, UPT, UPT, UR54, 0xa00, URZ ;  /* 0x00000a00361e7897 */ /* 0x004fe2000fffe0ff */
[----:B------:R-:W-:Y:S01]  /*48a0*/  UMOV UR74, 0x0 ;  /* 0x00000000004a7882 */ /* 0x000fe20000000000 */
[----:B------:R-:W-:Y:S01]  /*48b0*/  UMOV UR75, 0x8108490 ;  /* 0x08108490004b7882 */ /* 0x000fe20000000000 */
[----:B------:R-:W-:Y:S01]  /*48c0*/  UIADD3 UR19, UPT, UPT, UR10, 0x140, URZ ;  /* 0x000001400a137890 */ /* 0x000fe2000fffe0ff */
[----:B------:R3:W-:Y:S01]  /*48d0*/  UTCHMMA gdesc[UR56], gdesc[UR24], tmem[UR7], tmem[UR74], idesc[UR75], UPT ;  /* 0x00ff4a18380075ea */ /* 0x0007e2000b800007 */
[----:B------:R-:W-:Y:S01]  /*48e0*/  UIADD3.64 UR26, UPT, UPT, UR54, 0xa80, URZ ;  /* 0x00000a80361a7897 */ /* 0x000fe2000fffe0ff */
[----:B------:R3:W-:Y:S01]  /*48f0*/  UTCHMMA gdesc[UR50], gdesc[UR52], tmem[UR18], tmem[UR62], idesc[UR63], !UPT ;  /* 0x00ff3e34320075ea */ /* 0x0007e2000f800012 */
[----:B------:R-:W-:-:S02]  /*4900*/  UIADD3 UR12, UPT, UPT, UR10, 0x140, URZ ;  /* 0x000001400a0c7890 */ /* 0x000fc4000fffe0ff */
[----:B------:R-:W-:Y:S01]  /*4910*/  UIADD3.64 UR54, UPT, UPT, UR54, 0xb00, URZ ;  /* 0x00000b0036367897 */ /* 0x000fe2000fffe0ff */
[----:B-1----:R-:W-:Y:S01]  /*4920*/  UMOV UR68, 0x0 ;  /* 0x0000000000447882 */ /* 0x002fe20000000000 */
[----:B------:R-:W-:Y:S01]  /*4930*/  UMOV UR69, 0x8108490 ;  /* 0x0810849000457882 */ /* 0x000fe20000000000 */
[----:B0-----:R-:W-:Y:S01]  /*4940*/  UMOV UR64, 0x0 ;  /* 0x0000000000407882 */ /* 0x001fe20000000000 */
[----:B------:R3:W-:Y:S01]  /*4950*/  UTCHMMA gdesc[UR46], gdesc[UR48], tmem[UR58], tmem[UR68], idesc[UR69], UPT ;  /* 0x00ff44302e0075ea */ /* 0x0007e2000b80003a */
[----:B------:R-:W-:Y:S01]  /*4960*/  UMOV UR65, 0x8108490 ;  /* 0x0810849000417882 */ /* 0x000fe20000000000 */
[----:B------:R3:W-:Y:S01]  /*4970*/  UTCHMMA gdesc[UR42], gdesc[UR44], tmem[UR23], tmem[UR66], idesc[UR67], UPT ;  /* 0x00ff422c2a0075ea */ /* 0x0007e2000b800017 */
[----:B------:R3:W-:Y:S01]  /*4980*/  UTCHMMA gdesc[UR38], gdesc[UR40], tmem[UR22], tmem[UR64], idesc[UR65], UPT ;  /* 0x00ff4028260075ea */ /* 0x0007e2000b800016 */
[----:B------:R3:W-:Y:S01]  /*4990*/  UTCHMMA gdesc[UR34], gdesc[UR36], tmem[UR21], tmem[UR62], idesc[UR63], UPT ;  /* 0x00ff3e24220075ea */ /* 0x0007e2000b800015 */
[----:B------:R-:W-:Y:S01]  /*49a0*/  UMOV UR76, 0x0 ;  /* 0x00000000004c7882 */ /* 0x000fe20000000000 */
[----:B------:R-:W-:Y:S01]  /*49b0*/  UMOV UR77, 0x8108490 ;  /* 0x08108490004d7882 */ /* 0x000fe20000000000 */
[----:B------:R3:W-:Y:S01]  /*49c0*/  UTCHMMA gdesc[UR30], gdesc[UR32], tmem[UR20], tmem[UR68], idesc[UR69], UPT ;  /* 0x00ff44201e0075ea */ /* 0x0007e2000b800014 */
[----:B------:R-:W-:Y:S01]  /*49d0*/  UMOV UR5, UR4 ;  /* 0x0000000400057c82 */ /* 0x000fe20008000000 */
[----:B------:R3:W-:Y:S01]  /*49e0*/  UTCHMMA gdesc[UR26], gdesc[UR28], tmem[UR19], tmem[UR66], idesc[UR67], UPT ;  /* 0x00ff421c1a0075ea */ /* 0x0007e2000b800013 */
[----:B------:R3:W-:Y:S01]  /*49f0*/  UTCHMMA gdesc[UR54], gdesc[UR24], tmem[UR12], tmem[UR76], idesc[UR77], UPT ;  /* 0x00ff4c18360075ea */ /* 0x0007e2000b80000c */
[----:B------:R3:W-:Y:S01]  /*4a00*/  UTCBAR [UR5], URZ ;  /* 0x000000ff050073e9 */ /* 0x0007e200080000ff */
[----:B------:R-:W-:Y:S01]  /*4a10*/  NOP ;  /* 0x0000000000007918 */ /* 0x000fe20000000000 */
.L_x_6:
[----:B------:R-:W-:Y:S05]  /*4a20*/  @!P2 BRA `(.L_x_7) ;  /* 0x000000000008a947 */ /* 0x000fea0003800000 */
[----:B------:R-:W0:Y:S02]  /*4a30*/  SYNCS.PHASECHK.TRANS64.TRYWAIT P4, [UR11+0x14000], RZ ;  /* 0x014000ffff0075a7 */ /* 0x000e24000808110b */
[----:B0-----:R-:W-:Y:S05]  /*4a40*/  @!P4 BRA `(.L_x_8) ;  /* 0x000000b80058c947 */ /* 0x001fea0003800000 */
.L_x_7:
[----:B------:R-:W-:Y:S01]  /*4a50*/  BAR.SYNC.DEFER_BLOCKING 0x0 ;  /* 0x0000000000007b1d */ /* 0x000fe20000010000 */
[----:B------:R-:W-:Y:S02]  /*4a60*/  PRMT R91, RZ, 0x7610, R91 ;  /* 0x00007610ff5b7816 */ /* 0x000fe4000000005b */
[----:B------:R-:W-:Y:S02]  /*4a70*/  PRMT R97, RZ, 0x7610, R97 ;  /* 0x00007610ff617816 */ /* 0x000fe40000000061 */
[----:B------:R-:W-:Y:S01]  /*4a80*/  PRMT R95, RZ, 0x7610, R95 ;  /* 0x00007610ff5f7816 */ /* 0x000fe2000000005f */
[----:B---3--:R-:W0:Y:S02]  /*4a90*/  LDCU UR21, c[0x0][0x3a8] ;  /* 0x00007500ff1577ac */ /* 0x008e240008000800 */
[----:B------:R-:W1:Y:S01]  /*4aa0*/  S2UR UR5, SR_CTAID.Y ;  /* 0x00000000000579c3 */ /* 0x000e620000002600 */
[----:B------:R-:W0:Y:S01]  /*4ab0*/  LDTM.x64 R4, tmem[UR72] ;  /* 0x00000048000479ee */ /* 0x000e220008340000 */
[----:B------:R-:W2:Y:S01]  /*4ac0*/  S2R R101, SR_TID.X ;  /* 0x0000000000657919 */ /* 0x000ea20000002100 */
[----:B------:R-:W1:Y:S01]  /*4ad0*/  LDCU UR18, c[0x0][0x3d0] ;  /* 0x00007a00ff1277ac */ /* 0x000e620008000800 */
[----:B------:R-:W3:Y:S04]  /*4ae0*/  LDCU UR20, c[0x0][0x3d4] ;  /* 0x00007a80ff1477ac */ /* 0x000ee80008000800 */
[----:B------:R-:W4:Y:S01]  /*4af0*/  LDC.64 R138, c[0x0][0x390] ;  /* 0x0000e400ff8a7b82 */ /* 0x000f220000000a00 */
[----:B------:R-:W2:Y:S07]  /*4b00*/  LDCU UR12, c[0x0][0x3d8] ;  /* 0x00007b00ff0c77ac */ /* 0x000eae0008000800 */
[----:B------:R-:W2:Y:S01]  /*4b10*/  LDC R70, c[0x0][0x3d8] ;  /* 0x0000f600ff467b82 */ /* 0x000ea20000000800 */
[----:B------:R-:W-:Y:S01]  /*4b20*/  PRMT R93, RZ, 0x7610, R93 ;  /* 0x00007610ff5d7816 */ /* 0x000fe2000000005d */
[----:B-1----:R-:W-:Y:S01]  /*4b30*/  UIMAD UR18, UR5, UR18, URZ ;  /* 0x00000012051272a4 */ /* 0x002fe2000f8e02ff */
[----:B0-----:R-:W-:Y:S01]  /*4b40*/  FMUL R0, R4, UR21 ;  /* 0x0000001504007c20 */ /* 0x001fe20008400000 */
[----:B------:R-:W-:Y:S01]  /*4b50*/  FMUL R69, R5, UR21 ;  /* 0x0000001505457c20 */ /* 0x000fe20008400000 */
[----:B------:R-:W-:Y:S01]  /*4b60*/  FMUL R2, R6, UR21 ;  /* 0x0000001506027c20 */ /* 0x000fe20008400000 */
[----:B------:R-:W-:Y:S01]  /*4b70*/  FMUL R68, R7, UR21 ;  /* 0x0000001507447c20 */ /* 0x000fe20008400000 */
[----:B------:R-:W-:Y:S01]  /*4b80*/  FMUL R71, R8, UR21 ;  /* 0x0000001508477c20 */ /* 0x000fe20008400000 */
[----:B---3--:R-:W-:Y:S01]  /*4b90*/  IMAD R3, R3, UR20, RZ ;  /* 0x0000001403037c24 */ /* 0x008fe2000f8e02ff */
[----:B------:R-:W-:Y:S01]  /*4ba0*/  USHF.L.U32 UR5, UR18, 0x1, URZ ;  /* 0x0000000112057899 */ /* 0x000fe200080006ff */
[----:B------:R-:W-:Y:S01]  /*4bb0*/  FMNMX3 R2, R0, R69, R2, !PT ;  /* 0x0000004500027276 */ /* 0x000fe20007800002 */
[----:B------:R-:W-:Y:S01]  /*4bc0*/  FMUL R0, R9, UR21 ;  /* 0x0000001509007c20 */ /* 0x000fe20008400000 */
[----:B------:R-:W-:Y:S01]  /*4bd0*/  FMUL R69, R10, UR21 ;  /* 0x000000150a457c20 */ /* 0x000fe20008400000 */
[----:B------:R-:W-:Y:S01]  /*4be0*/  FMUL R73, R66, UR21 ;  /* 0x0000001542497c20 */ /* 0x000fe20008400000 */
[----:B------:R-:W-:Y:S01]  /*4bf0*/  FMNMX3 R68, R2, R68, R71, !PT ;  /* 0x0000004402447276 */ /* 0x000fe20007800047 */
[----:B------:R-:W-:Y:S01]  /*4c00*/  FMUL R2, R11, UR21 ;  /* 0x000000150b027c20 */ /* 0x000fe20008400000 */
[----:B------:R-:W-:Y:S01]  /*4c10*/  FMUL R71, R12, UR21 ;  /* 0x000000150c477c20 */ /* 0x000fe20008400000 */
[----:B------:R-:W0:Y:S01]  /*4c20*/  LDC R72, c[0x0][0x3d8] ;  /* 0x0000f600ff487b82 */ /* 0x000e220000000800 */
[----:B------:R-:W-:Y:S01]  /*4c30*/  FMNMX3 R68, R68, R0, R69, !PT ;  /* 0x0000000044447276 */ /* 0x000fe20007800045 */
[----:B------:R-:W-:Y:S01]  /*4c40*/  FMUL R0, R13, UR21 ;  /* 0x000000150d007c20 */ /* 0x000fe20008400000 */
[----:B------:R-:W-:Y:S01]  /*4c50*/  FMUL R69, R14, UR21 ;  /* 0x000000150e457c20 */ /* 0x000fe20008400000 */
[----:B------:R-:W-:Y:S01]  /*4c60*/  UIMAD.WIDE UR18, UR18, 0x2, URZ ;  /* 0x00000002121278a5 */ /* 0x000fe2000f8e02ff */
[----:B------:R-:W-:Y:S01]  /*4c70*/  FMNMX3 R68, R68, R2, R71, !PT ;  /* 0x0000000244447276 */ /* 0x000fe20007800047 */
[----:B------:R-:W-:Y:S01]  /*4c80*/  FMUL R2, R15, UR21 ;  /* 0x000000150f027c20 */ /* 0x000fe20008400000 */
[----:B------:R-:W-:Y:S01]  /*4c90*/  FMUL R71, R16, UR21 ;  /* 0x0000001510477c20 */ /* 0x000fe20008400000 */
[----:B------:R-:W1:Y:S01]  /*4ca0*/  LDC R74, c[0x0][0x3d8] ;  /* 0x0000f600ff4a7b82 */ /* 0x000e620000000800 */
[----:B------:R-:W-:Y:S01]  /*4cb0*/  FMNMX3 R68, R68, R0, R69, !PT ;  /* 0x0000000044447276 */ /* 0x000fe20007800045 */
[----:B------:R-:W-:Y:S01]  /*4cc0*/  FMUL R0, R17, UR21 ;  /* 0x0000001511007c20 */ /* 0x000fe20008400000 */
[----:B------:R-:W-:-:S02]  /*4cd0*/  FMUL R69, R18, UR21 ;  /* 0x0000001512457c20 */ /* 0x000fc40008400000 */
[----:B------:R-:W-:Y:S01]  /*4ce0*/  FMNMX3 R68, R68, R2, R71, !PT ;  /* 0x0000000244447276 */ /* 0x000fe20007800047 */
[----:B------:R-:W-:Y:S01]  /*4cf0*/  FMUL R2, R19, UR21 ;  /* 0x0000001513027c20 */ /* 0x000fe20008400000 */
[----:B------:R-:W-:Y:S01]  /*4d00*/  FMUL R71, R20, UR21 ;  /* 0x0000001514477c20 */ /* 0x000fe20008400000 */
[----:B------:R-:W3:Y:S01]  /*4d10*/  LDC R76, c[0x0][0x3d8] ;  /* 0x0000f600ff4c7b82 */ /* 0x000ee20000000800 */
[----:B------:R-:W-:Y:S01]  /*4d20*/  FMNMX3 R68, R68, R0, R69, !PT ;  /* 0x0000000044447276 */ /* 0x000fe20007800045 */
[----:B------:R-:W-:Y:S01]  /*4d30*/  FMUL R0, R21, UR21 ;  /* 0x0000001515007c20 */ /* 0x000fe20008400000 */
[----:B------:R-:W-:Y:S02]  /*4d40*/  FMUL R69, R22, UR21 ;  /* 0x0000001516457c20 */ /* 0x000fe40008400000 */
[----:B------:R-:W-:Y:S01]  /*4d50*/  FMNMX3 R68, R68, R2, R71, !PT ;  /* 0x0000000244447276 */ /* 0x000fe20007800047 */
[----:B------:R-:W-:Y:S01]  /*4d60*/  FMUL R2, R23, UR21 ;  /* 0x0000001517027c20 */ /* 0x000fe20008400000 */
[----:B------:R-:W-:Y:S01]  /*4d70*/  FMUL R71, R24, UR21 ;  /* 0x0000001518477c20 */ /* 0x000fe20008400000 */
[----:B------:R-:W0:Y:S01]  /*4d80*/  LDC R78, c[0x0][0x3d8] ;  /* 0x0000f600ff4e7b82 */ /* 0x000e220000000800 */
[----:B------:R-:W-:Y:S01]  /*4d90*/  FMNMX3 R68, R68, R0, R69, !PT ;  /* 0x0000000044447276 */ /* 0x000fe20007800045 */
[----:B------:R-:W-:Y:S01]  /*4da0*/  FMUL R0, R25, UR21 ;  /* 0x0000001519007c20 */ /* 0x000fe20008400000 */
[----:B------:R-:W-:-:S02]  /*4db0*/  FMUL R69, R26, UR21 ;  /* 0x000000151a457c20 */ /* 0x000fc40008400000 */
[----:B------:R-:W-:Y:S01]  /*4dc0*/  FMNMX3 R68, R68, R2, R71, !PT ;  /* 0x0000000244447276 */ /* 0x000fe20007800047 */
[----:B------:R-:W-:Y:S01]  /*4dd0*/  FMUL R2, R27, UR21 ;  /* 0x000000151b027c20 */ /* 0x000fe20008400000 */
[----:B------:R-:W-:Y:S01]  /*4de0*/  FMUL R71, R28, UR21 ;  /* 0x000000151c477c20 */ /* 0x000fe20008400000 */
[----:B------:R-:W0:Y:S01]  /*4df0*/  LDC R80, c[0x0][0x3d8] ;  /* 0x0000f600ff507b82 */ /* 0x000e220000000800 */
        /* <DEDUP_REMOVED lines=51> */
[----:B------:R-:W-:-:S04]  /*5130*/  FMUL R0, R57, UR21 ;  /* 0x0000001539007c20 */ /* 0x000fc80008400000 */
[----:B------:R-:W-:Y:S01]  /*5140*/  FMNMX3 R68, R68, R2, R69, !PT ;  /* 0x0000000244447276 */ /* 0x000fe20007800045 */
[----:B------:R-:W-:Y:S01]  /*5150*/  FMUL R2, R59, UR21 ;  /* 0x000000153b027c20 */ /* 0x000fe20008400000 */
[----:B------:R-:W-:Y:S01]  /*5160*/  FMUL R69, R60, UR21 ;  /* 0x000000153c457c20 */ /* 0x000fe20008400000 */
[----:B------:R-:W0:Y:S01]  /*5170*/  LDC R96, c[0x0][0x3d8] ;  /* 0x0000f600ff607b82 */ /* 0x000e220000000800 */
[----:B------:R-:W-:Y:S01]  /*5180*/  FMNMX3 R68, R68, R0, R71, !PT ;  /* 0x0000000044447276 */ /* 0x000fe20007800047 */
[----:B------:R-:W-:Y:S01]  /*5190*/  FMUL R0, R61, UR21 ;  /* 0x000000153d007c20 */ /* 0x000fe20008400000 */
[----:B------:R-:W-:Y:S02]  /*51a0*/  FMUL R71, R62, UR21 ;  /* 0x000000153e477c20 */ /* 0x000fe40008400000 */
[----:B------:R-:W-:Y:S02]  /*51b0*/  FMNMX3 R2, R68, R2, R69, !PT ;  /* 0x0000000244027276 */ /* 0x000fe40007800045 */
[----:B------:R-:W-:Y:S01]  /*51c0*/  SHF.L.U32 R69, R3, 0x1, RZ ;  /* 0x0000000103457819 */ /* 0x000fe200000006ff */
[----:B------:R-:W0:Y:S01]  /*51d0*/  LDC R100, c[0x0][0x3d8] ;  /* 0x0000f600ff647b82 */ /* 0x000e220000000800 */
[----:B------:R-:W-:Y:S01]  /*51e0*/  FMNMX3 R68, R2, R0, R71, !PT ;  /* 0x0000000002447276 */ /* 0x000fe20007800047 */
[----:B------:R-:W-:Y:S01]  /*51f0*/  FMUL R0, R63, UR21 ;  /* 0x000000153f007c20 */ /* 0x000fe20008400000 */
[----:B------:R-:W-:Y:S01]  /*5200*/  FMUL R71, R64, UR21 ;  /* 0x0000001540477c20 */ /* 0x000fe20008400000 */
[----:B------:R-:W-:Y:S01]  /*5210*/  FMUL R2, R65, UR21 ;  /* 0x0000001541027c20 */ /* 0x000fe20008400000 */
[----:B----4-:R-:W-:-:S02]  /*5220*/  IADD3 R138, P4, P5, R69, UR5, R138 ;  /* 0x00000005458a7c10 */ /* 0x010fc4000fd9e08a */
[----:B--2---:R-:W-:Y:S01]  /*5230*/  SHF.R.U32.HI R69, RZ, 0x6, R101 ;  /* 0x00000006ff457819 */ /* 0x004fe20000011665 */
[----:B------:R-:W2:Y:S01]  /*5240*/  LDC R102, c[0x0][0x3d8] ;  /* 0x0000f600ff667b82 */ /* 0x000ea20000000800 */
[----:B------:R-:W-:-:S04]  /*5250*/  FMNMX3 R0, R68, R0, R71, !PT ;  /* 0x0000000044007276 */ /* 0x000fc80007800047 */
[----:B------:R-:W-:Y:S01]  /*5260*/  FMNMX3 R73, R0, R2, R73, !PT ;  /* 0x0000000200497276 */ /* 0x000fe20007800049 */
[----:B------:R-:W-:-:S04]  /*5270*/  IMAD.HI R0, R3, 0x2, RZ ;  /* 0x0000000203007827 */ /* 0x000fc800078e02ff */
[----:B------:R-:W-:Y:S01]  /*5280*/  FMUL R2, R67, UR21 ;  /* 0x0000001543027c20 */ /* 0x000fe20008400000 */
[----:B------:R-:W4:Y:S01]  /*5290*/  LDC R68, c[0x0][0x3d8] ;  /* 0x0000f600ff447b82 */ /* 0x000f220000000800 */
[----:B------:R-:W-:Y:S02]  /*52a0*/  SGXT.U32 R3, R69, 0x2 ;  /* 0x000000024503781a */ /* 0x000fe40000000000 */
[----:B------:R-:W-:Y:S02]  /*52b0*/  IADD3.X R0, PT, PT, R0, UR19, R139, P4, P5 ;  /* 0x0000001300007c10 */ /* 0x000fe4000a7ea48b */
[----:B------:R-:W-:Y:S01]  /*52c0*/  FMNMX3 R2, R73, -INF , R2, !PT ;  /* 0xff80000049027876 */ /* 0x000fe20007800002 */
[----:B------:R-:W-:Y:S02]  /*52d0*/  IMAD R73, R3, UR12, RZ ;  /* 0x0000000c03497c24 */ /* 0x000fe4000f8e02ff */
[----:B------:R-:W1:Y:S02]  /*52e0*/  LDC R104, c[0x0][0x3d8] ;  /* 0x0000f600ff687b82 */ /* 0x000e640000000800 */
[--C-:B------:R-:W-:Y:S01]  /*52f0*/  FFMA R4, R4, UR21, -R2.reuse ;  /* 0x0000001504047c23 */ /* 0x100fe20008000802 */
[----:B------:R-:W-:Y:S01]  /*5300*/  LEA R75, R70, R73, 0x2 ;  /* 0x00000049464b7211 */ /* 0x000fe200078e10ff */
[--C-:B------:R-:W-:Y:S01]  /*5310*/  FFMA R6, R6, UR21, -R2.reuse ;  /* 0x0000001506067c23 */ /* 0x100fe20008000802 */
[-C--:B------:R-:W-:Y:S01]  /*5320*/  LEA R116, P4, R73, R138.reuse, 0x1 ;  /* 0x0000008a49747211 */ /* 0x080fe200078808ff */
[--C-:B------:R-:W-:Y:S01]  /*5330*/  FFMA R7, R7, UR21, -R2.reuse ;  /* 0x0000001507077c23 */ /* 0x100fe20008000802 */
[----:B------:R-:W-:Y:S01]  /*5340*/  LEA R196, P5, R75, R138, 0x1 ;  /* 0x0000008a4bc47211 */ /* 0x000fe200078a08ff */
[----:B------:R-:W2:Y:S01]  /*5350*/  LDC R106, c[0x0][0x3d8] ;  /* 0x0000f600ff6a7b82 */ /* 0x000ea20000000800 */
[-C--:B------:R-:W-:Y:S01]  /*5360*/  LEA.HI.X.SX32 R117, R73, R0.reuse, 0x1, P4 ;  /* 0x0000000049757211 */ /* 0x080fe200020f0eff */
[----:B------:R-:W-:Y:S01]  /*5370*/  FMUL R6, R6, 1.4426950216293334961 ;  /* 0x3fb8aa3b06067820 */ /* 0x000fe20000400000 */
[----:B------:R-:W-:Y:S01]  /*5380*/  LEA.HI.X.SX32 R197, R75, R0, 0x1, P5 ;  /* 0x000000004bc57211 */ /* 0x000fe200028f0eff */
[--C-:B------:R-:W-:Y:S01]  /*5390*/  FFMA R8, R8, UR21, -R2.reuse ;  /* 0x0000001508087c23 */ /* 0x100fe20008000802 */
[--C-:B------:R-:W-:Y:S01]  /*53a0*/  FFMA R10, R10, UR21, -R2.reuse ;  /* 0x000000150a0a7c23 */ /* 0x100fe20008000802 */
[--C-:B------:R-:W-:Y:S01]  /*53b0*/  FFMA R12, R12, UR21, -R2.reuse ;  /* 0x000000150c0c7c23 */ /* 0x100fe20008000802 */
[----:B------:R0:W-:Y:S01]  /*53c0*/  MUFU.EX2 R99, R6 ;  /* 0x0000000600637308 */ /* 0x0001e20000000800 */
[----:B----4-:R-:W-:Y:S01]  /*53d0*/  LEA R77, R68, R75, 0x2 ;  /* 0x0000004b444d7211 */ /* 0x010fe200078e10ff */
[----:B------:R-:W4:Y:S01]  /*53e0*/  LDC R108, c[0x0][0x3d8] ;  /* 0x0000f600ff6c7b82 */ /* 0x000f220000000800 */
[--C-:B------:R-:W-:Y:S01]  /*53f0*/  FFMA R14, R14, UR21, -R2.reuse ;  /* 0x000000150e0e7c23 */ /* 0x100fe20008000802 */
[--C-:B------:R-:W-:Y:S01]  /*5400*/  FFMA R16, R16, UR21, -R2.reuse ;  /* 0x0000001510107c23 */ /* 0x100fe20008000802 */
[----:B0-----:R-:W-:Y:S01]  /*5410*/  LEA R79, R72, R77, 0x2 ;  /* 0x0000004d484f7211 */ /* 0x001fe200078e10ff */
[--C-:B------:R-:W-:Y:S01]  /*5420*/  FFMA R18, R18, UR21, -R2.reuse ;  /* 0x0000001512127c23 */ /* 0x100fe20008000802 */
[-C--:B------:R-:W-:Y:S01]  /*5430*/  LEA R114, P4, R77, R138.reuse, 0x1 ;  /* 0x0000008a4d727211 */ /* 0x080fe200078808ff */
[--C-:B------:R-:W-:Y:S01]  /*5440*/  FFMA R20, R20, UR21, -R2.reuse ;  /* 0x0000001514147c23 */ /* 0x100fe20008000802 */
[----:B-1----:R-:W-:Y:S01]  /*5450*/  LEA R81, R74, R79, 0x2 ;  /* 0x0000004f4a517211 */ /* 0x002fe200078e10ff */
[----:B------:R-:W0:Y:S01]  /*5460*/  LDC R72, c[0x0][0x3d8] ;  /* 0x0000f600ff487b82 */ /* 0x000e220000000800 */
[----:B------:R-:W-:Y:S01]  /*5470*/  LEA R194, P5, R79, R138, 0x1 ;  /* 0x0000008a4fc27211 */ /* 0x000fe200078a08ff */
[----:B------:R-:W-:Y:S01]  /*5480*/  FMUL R6, R8, 1.4426950216293334961 ;  /* 0x3fb8aa3b08067820 */ /* 0x000fe20000400000 */
[----:B---3--:R-:W-:Y:S01]  /*5490*/  LEA R83, R76, R81, 0x2 ;  /* 0x000000514c537211 */ /* 0x008fe200078e10ff */
[----:B------:R-:W-:Y:S01]  /*54a0*/  FMUL R8, R10, 1.4426950216293334961 ;  /* 0x3fb8aa3b0a087820 */ /* 0x000fe20000400000 */
[----:B------:R-:W-:Y:S01]  /*54b0*/  LEA.HI.X.SX32 R115, R77, R0, 0x1, P4 ;  /* 0x000000004d737211 */ /* 0x000fe200020f0eff */
[----:B------:R-:W-:Y:S01]  /*54c0*/  FMUL R10, R12, 1.4426950216293334961 ;  /* 0x3fb8aa3b0c0a7820 */ /* 0x000fe20000400000 */
[----:B------:R-:W-:Y:S01]  /*54d0*/  LEA R85, R78, R83, 0x2 ;  /* 0x000000534e557211 */ /* 0x000fe200078e10ff */
[----:B------:R-:W1:Y:S01]  /*54e0*/  LDC R74, c[0x0][0x3d8] ;  /* 0x0000f600ff4a7b82 */ /* 0x000e620000000800 */
[----:B------:R-:W-:Y:S01]  /*54f0*/  LEA R192, P4, R81, R138, 0x1 ;  /* 0x0000008a51c07211 */ /* 0x000fe200078808ff */
[----:B------:R-:W-:Y:S01]  /*5500*/  FMUL R12, R14, 1.4426950216293334961 ;  /* 0x3fb8aa3b0e0c7820 */ /* 0x000fe20000400000 */
[----:B------:R-:W-:Y:S01]  /*5510*/  LEA R87, R80, R85, 0x2 ;  /* 0x0000005550577211 */ /* 0x000fe200078e10ff */
[--C-:B------:R-:W-:Y:S01]  /*5520*/  FFMA R22, R22, UR21, -R2.reuse ;  /* 0x0000001516167c23 */ /* 0x100fe20008000802 */
[----:B------:R-:W-:Y:S01]  /*5530*/  LEA.HI.X.SX32 R195, R79, R0, 0x1, P5 ;  /* 0x000000004fc37211 */ /* 0x000fe200028f0eff */
[----:B------:R-:W-:Y:S01]  /*5540*/  FFMA R9, R9, UR21, -R2 ;  /* 0x0000001509097c23 */ /* 0x000fe20008000802 */
[----:B------:R-:W-:Y:S01]  /*5550*/  LEA R89, R82, R87, 0x2 ;  /* 0x0000005752597211 */ /* 0x000fe200078e10ff */
[----:B------:R-:W3:Y:S01]  /*5560*/  LDC R76, c[0x0][0x3d8] ;  /* 0x0000f600ff4c7b82 */ /* 0x000ee20000000800 */
[----:B------:R-:W-:Y:S01]  /*5570*/  LEA R190, P5, R83, R138, 0x1 ;  /* 0x0000008a53be7211 */ /* 0x000fe200078a08ff */
[----:B------:R-:W-:Y:S01]  /*5580*/  FMUL R14, R16, 1.4426950216293334961 ;  /* 0x3fb8aa3b100e7820 */ /* 0x000fe20000400000 */
[----:B------:R-:W-:-:S05]  /*5590*/  LEA R73, R84, R89, 0x2 ;  /* 0x0000005954497211 */ /* 0x000fca00078e10ff */
[----:B------:R-:W0:Y:S01]  /*55a0*/  LDC R110, c[0x0][0x3d8] ;  /* 0x0000f600ff6e7b82 */ /* 0x000e220000000800 */
[----:B------:R-:W-:-:S07]  /*55b0*/  LEA R75, R86, R73, 0x2 ;  /* 0x00000049564b7211 */ /* 0x000fce00078e10ff */
[----:B------:R-:W0:Y:S01]  /*55c0*/  LDC R112, c[0x0][0x3d8] ;  /* 0x0000f600ff707b82 */ /* 0x000e220000000800 */
[----:B------:R-:W-:-:S07]  /*55d0*/  LEA R77, R88, R75, 0x2 ;  /* 0x0000004b584d7211 */ /* 0x000fce00078e10ff */
[----:B------:R-:W0:Y:S01]  /*55e0*/  LDC R71, c[0x0][0x3d8] ;  /* 0x0000f600ff477b82 */ /* 0x000e220000000800 */
[----:B------:R-:W-:-:S07]  /*55f0*/  LEA.HI.X.SX32 R193, R81, R0, 0x1, P4 ;  /* 0x0000000051c17211 */ /* 0x000fce00020f0eff */
[----:B------:R-:W1:Y:S01]  /*5600*/  LDC R69, c[0x0][0x3d8] ;  /* 0x0000f600ff457b82 */ /* 0x000e620000000800 */
[----:B------:R-:W-:Y:S01]  /*5610*/  LEA R79, R90, R77, 0x2 ;  /* 0x0000004d5a4f7211 */ /* 0x000fe200078e10ff */
[--C-:B------:R-:W-:Y:S01]  /*5620*/  FFMA R24, R24, UR21, -R2.reuse ;  /* 0x0000001518187c23 */ /* 0x100fe20008000802 */
[----:B------:R-:W-:Y:S01]  /*5630*/  LEA R188, P4, R85, R138, 0x1 ;  /* 0x0000008a55bc7211 */ /* 0x000fe200078808ff */
[--C-:B------:R-:W-:Y:S01]  /*5640*/  FFMA R11, R11, UR21, -R2.reuse ;  /* 0x000000150b0b7c23 */ /* 0x100fe20008000802 */
[----:B------:R-:W-:Y:S01]  /*5650*/  LEA.HI.X.SX32 R191, R83, R0, 0x1, P5 ;  /* 0x0000000053bf7211 */ /* 0x000fe200028f0eff */
[----:B------:R-:W-:Y:S01]  /*5660*/  FMUL R16, R18, 1.4426950216293334961 ;  /* 0x3fb8aa3b12107820 */ /* 0x000fe20000400000 */
[----:B------:R-:W-:Y:S01]  /*5670*/  LEA R186, P5, R87, R138, 0x1 ;  /* 0x0000008a57ba7211 */ /* 0x000fe200078a08ff */
[----:B------:R-:W1:Y:S01]  /*5680*/  LDC R78, c[0x0][0x3d8] ;  /* 0x0000f600ff4e7b82 */ /* 0x000e620000000800 */
[----:B------:R-:W-:Y:S01]  /*5690*/  LEA R81, R92, R79, 0x2 ;  /* 0x0000004f5c517211 */ /* 0x000fe200078e10ff */
[--C-:B------:R-:W-:Y:S01]  /*56a0*/  FFMA R26, R26, UR21, -R2.reuse ;  /* 0x000000151a1a7c23 */ /* 0x100fe20008000802 */
[----:B------:R-:W-:Y:S01]  /*56b0*/  LEA.HI.X.SX32 R189, R85, R0, 0x1, P4 ;  /* 0x0000000055bd7211 */ /* 0x000fe200020f0eff */
[--C-:B------:R-:W-:Y:S01]  /*56c0*/  FFMA R13, R13, UR21, -R2.reuse ;  /* 0x000000150d0d7c23 */ /* 0x100fe20008000802 */
[----:B------:R-:W-:Y:S01]  /*56d0*/  LEA R184, P4, R89, R138, 0x1 ;  /* 0x0000008a59b87211 */ /* 0x000fe200078808ff */
[----:B------:R-:W-:Y:S01]  /*56e0*/  FMUL R18, R20, 1.4426950216293334961 ;  /* 0x3fb8aa3b14127820 */ /* 0x000fe20000400000 */
[----:B------:R-:W-:Y:S01]  /*56f0*/  LEA.HI.X.SX32 R187, R87, R0, 0x1, P5 ;  /* 0x0000000057bb7211 */ /* 0x000fe200028f0eff */
[----:B------:R-:W1:Y:S01]  /*5700*/  LDC R70, c[0x0][0x3d8] ;  /* 0x0000f600ff467b82 */ /* 0x000e620000000800 */
[----:B------:R-:W-:Y:S01]  /*5710*/  LEA R182, P5, R73, R138, 0x1 ;  /* 0x0000008a49b67211 */ /* 0x000fe200078a08ff */
[--C-:B------:R-:W-:Y:S01]  /*5720*/  FFMA R28, R28, UR21, -R2.reuse ;  /* 0x000000151c1c7c23 */ /* 0x100fe20008000802 */
[----:B------:R-:W-:Y:S01]  /*5730*/  LEA R83, R94, R81, 0x2 ;  /* 0x000000515e537211 */ /* 0x000fe200078e10ff */
[--C-:B------:R-:W-:Y:S01]  /*5740*/  FFMA R15, R15, UR21, -R2.reuse ;  /* 0x000000150f0f7c23 */ /* 0x100fe20008000802 */
[----:B------:R-:W-:Y:S01]  /*5750*/  LEA.HI.X.SX32 R185, R89, R0, 0x1, P4 ;  /* 0x0000000059b97211 */ /* 0x000fe200020f0eff */
[----:B------:R-:W-:Y:S01]  /*5760*/  FMUL R20, R22, 1.4426950216293334961 ;  /* 0x3fb8aa3b16147820 */ /* 0x000fe20000400000 */
[----:B------:R-:W-:Y:S01]  /*5770*/  LEA R180, P4, R75, R138, 0x1 ;  /* 0x0000008a4bb47211 */ /* 0x000fe200078808ff */
[--C-:B------:R-:W-:Y:S01]  /*5780*/  FFMA R30, R30, UR21, -R2.reuse ;  /* 0x000000151e1e7c23 */ /* 0x100fe20008000802 */
[----:B------:R-:W-:Y:S01]  /*5790*/  LEA.HI.X.SX32 R183, R73, R0, 0x1, P5 ;  /* 0x0000000049b77211 */ /* 0x000fe200028f0eff */
[--C-:B------:R-:W-:Y:S01]  /*57a0*/  FFMA R17, R17, UR21, -R2.reuse ;  /* 0x0000001511117c23 */ /* 0x100fe20008000802 */
[----:B------:R-:W-:Y:S01]  /*57b0*/  LEA R73, R96, R83, 0x2 ;  /* 0x0000005360497211 */ /* 0x000fe200078e10ff */
        /* <DEDUP_REMOVED lines=11> */
[----:B------:R-:W-:Y:S01]  /*5870*/  LEA R174, P5, R81, R138, 0x1 ;  /* 0x0000008a51ae7211 */ /* 0x000fe200078a08ff */
[----:B------:R-:W-:Y:S01]  /*5880*/  FMUL R4, R4, 1.4426950216293334961 ;  /* 0x3fb8aa3b04047820 */ /* 0x000fe20000400000 */
[----:B0-----:R-:W-:Y:S01]  /*5890*/  LEA R77, R72, R75, 0x2 ;  /* 0x0000004b484d7211 */ /* 0x001fe200078e10ff */
[----:B------:R-:W-:Y:S01]  /*58a0*/  MUFU.EX2 R100, R100 ;  /* 0x0000006400647308 */ /* 0x000fe20000000800 */
[----:B------:R-:W-:Y:S01]  /*58b0*/  LEA.HI.X.SX32 R177, R79, R0, 0x1, P4 ;  /* 0x000000004fb17211 */ /* 0x000fe200020f0eff */
[--C-:B------:R-:W-:Y:S01]  /*58c0*/  FFMA R21, R21, UR21, -R2.reuse ;  /* 0x0000001515157c23 */ /* 0x100fe20008000802 */
[----:B------:R-:W-:Y:S01]  /*58d0*/  LEA R172, P4, R83, R138, 0x1 ;  /* 0x0000008a53ac7211 */ /* 0x000fe200078808ff */
[--C-:B------:R-:W-:Y:S01]  /*58e0*/  FFMA R36, R36, UR21, -R2.reuse ;  /* 0x0000001524247c23 */ /* 0x100fe20008000802 */
[----:B------:R-:W-:Y:S01]  /*58f0*/  LEA.HI.X.SX32 R175, R81, R0, 0x1, P5 ;  /* 0x0000000051af7211 */ /* 0x000fe200028f0eff */
[--C-:B------:R-:W-:Y:S01]  /*5900*/  FFMA R23, R23, UR21, -R2.reuse ;  /* 0x0000001517177c23 */ /* 0x100fe20008000802 */
[----:B------:R-:W-:Y:S01]  /*5910*/  LEA R170, P5, R73, R138, 0x1 ;  /* 0x0000008a49aa7211 */ /* 0x000fe200078a08ff */
[----:B------:R-:W0:Y:S01]  /*5920*/  MUFU.EX2 R4, R4 ;  /* 0x0000000400047308 */ /* 0x000e220000000800 */
[----:B--2---:R-:W-:Y:S01]  /*5930*/  LEA R79, R102, R77, 0x2 ;  /* 0x0000004d664f7211 */ /* 0x004fe200078e10ff */
[--C-:B------:R-:W-:Y:S01]  /*5940*/  FFMA R38, R38, UR21, -R2.reuse ;  /* 0x0000001526267c23 */ /* 0x100fe20008000802 */
[----:B------:R-:W-:Y:S01]  /*5950*/  LEA.HI.X.SX32 R173, R83, R0, 0x1, P4 ;  /* 0x0000000053ad7211 */ /* 0x000fe200020f0eff */
[--C-:B------:R-:W-:Y:S01]  /*5960*/  FFMA R25, R25, UR21, -R2.reuse ;  /* 0x0000001519197c23 */ /* 0x100fe20008000802 */
[----:B------:R-:W-:Y:S01]  /*5970*/  LEA R168, P4, R75, R138, 0x1 ;  /* 0x0000008a4ba87211 */ /* 0x000fe200078808ff */
[--C-:B------:R-:W-:Y:S01]  /*5980*/  FFMA R27, R27, UR21, -R2.reuse ;  /* 0x000000151b1b7c23 */ /* 0x100fe20008000802 */
[----:B------:R-:W-:Y:S01]  /*5990*/  LEA.HI.X.SX32 R171, R73, R0, 0x1, P5 ;  /* 0x0000000049ab7211 */ /* 0x000fe200028f0eff */
[----:B------:R-:W-:Y:S01]  /*59a0*/  MUFU.EX2 R6, R6 ;  /* 0x0000000600067308 */ /* 0x000fe20000000800 */
[----:B------:R-:W-:Y:S01]  /*59b0*/  LEA R73, R104, R79, 0x2 ;  /* 0x0000004f68497211 */ /* 0x000fe200078e10ff */
[--C-:B------:R-:W-:Y:S01]  /*59c0*/  FFMA R29, R29, UR21, -R2.reuse ;  /* 0x000000151d1d7c23 */ /* 0x100fe20008000802 */
[----:B------:R-:W-:Y:S01]  /*59d0*/  LEA R166, P5, R77, R138, 0x1 ;  /* 0x0000008a4da67211 */ /* 0x000fe200078a08ff */
[--C-:B------:R-:W-:Y:S01]  /*59e0*/  FFMA R31, R31, UR21, -R2.reuse ;  /* 0x000000151f1f7c23 */ /* 0x100fe20008000802 */
[----:B------:R-:W-:Y:S01]  /*59f0*/  LEA.HI.X.SX32 R169, R75, R0, 0x1, P4 ;  /* 0x000000004ba97211 */ /* 0x000fe200020f0eff */
[--C-:B------:R-:W-:Y:S01]  /*5a00*/  FFMA R33, R33, UR21, -R2.reuse ;  /* 0x0000001521217c23 */ /* 0x100fe20008000802 */
[----:B-1----:R-:W-:Y:S01]  /*5a10*/  LEA R75, R74, R73, 0x2 ;  /* 0x000000494a4b7211 */ /* 0x002fe200078e10ff */
[--C-:B------:R-:W-:Y:S01]  /*5a20*/  FFMA R35, R35, UR21, -R2.reuse ;  /* 0x0000001523237c23 */ /* 0x100fe20008000802 */
[----:B------:R-:W-:Y:S01]  /*5a30*/  LEA R164, P4, R79, R138, 0x1 ;  /* 0x0000008a4fa47211 */ /* 0x000fe200078808ff */
[--C-:B------:R-:W-:Y:S01]  /*5a40*/  FFMA R37, R37, UR21, -R2.reuse ;  /* 0x0000001525257c23 */ /* 0x100fe20008000802 */
[----:B------:R-:W-:Y:S01]  /*5a50*/  LEA.HI.X.SX32 R167, R77, R0, 0x1, P5 ;  /* 0x000000004da77211 */ /* 0x000fe200028f0eff */
[----:B------:R-:W-:Y:S01]  /*5a60*/  MUFU.EX2 R8, R8 ;  /* 0x0000000800087308 */ /* 0x000fe20000000800 */
[----:B------:R-:W-:Y:S01]  /*5a70*/  LEA R162, P5, R73, R138, 0x1 ;  /* 0x0000008a49a27211 */ /* 0x000fe200078a08ff */
[--C-:B------:R-:W-:Y:S01]  /*5a80*/  FFMA R39, R39, UR21, -R2.reuse ;  /* 0x0000001527277c23 */ /* 0x100fe20008000802 */
[----:B------:R-:W-:Y:S01]  /*5a90*/  LEA R77, R106, R75, 0x2 ;  /* 0x0000004b6a4d7211 */ /* 0x000fe200078e10ff */
[--C-:B------:R-:W-:Y:S01]  /*5aa0*/  FFMA R40, R40, UR21, -R2.reuse ;  /* 0x0000001528287c23 */ /* 0x100fe20008000802 */
[----:B------:R-:W-:Y:S01]  /*5ab0*/  LEA.HI.X.SX32 R165, R79, R0, 0x1, P4 ;  /* 0x000000004fa57211 */ /* 0x000fe200020f0eff */
[--C-:B------:R-:W-:Y:S01]  /*5ac0*/  FFMA R41, R41, UR21, -R2.reuse ;  /* 0x0000001529297c23 */ /* 0x100fe20008000802 */
[----:B------:R-:W-:Y:S01]  /*5ad0*/  LEA R160, P4, R75, R138, 0x1 ;  /* 0x0000008a4ba07211 */ /* 0x000fe200078808ff */
[----:B------:R-:W-:Y:S01]  /*5ae0*/  MUFU.EX2 R10, R10 ;  /* 0x0000000a000a7308 */ /* 0x000fe20000000800 */
[-C--:B------:R-:W-:Y:S01]  /*5af0*/  LEA.HI.X.SX32 R163, R73, R0.reuse, 0x1, P5 ;  /* 0x0000000049a37211 */ /* 0x080fe200028f0eff */
[--C-:B------:R-:W-:Y:S01]  /*5b00*/  FFMA R42, R42, UR21, -R2.reuse ;  /* 0x000000152a2a7c23 */ /* 0x100fe20008000802 */
[----:B----4-:R-:W-:Y:S01]  /*5b10*/  LEA R73, R108, R77, 0x2 ;  /* 0x0000004d6c497211 */ /* 0x010fe200078e10ff */
[--C-:B------:R-:W-:Y:S01]  /*5b20*/  FFMA R43, R43, UR21, -R2.reuse ;  /* 0x000000152b2b7c23 */ /* 0x100fe20008000802 */
[----:B------:R-:W-:Y:S01]  /*5b30*/  LEA.HI.X.SX32 R161, R75, R0, 0x1, P4 ;  /* 0x000000004ba17211 */ /* 0x000fe200020f0eff */
[--C-:B------:R-:W-:Y:S01]  /*5b40*/  FFMA R44, R44, UR21, -R2.reuse ;  /* 0x000000152c2c7c23 */ /* 0x100fe20008000802 */
[----:B---3--:R-:W-:Y:S01]  /*5b50*/  LEA R75, R76, R73, 0x2 ;  /* 0x000000494c4b7211 */ /* 0x008fe200078e10ff */
[----:B------:R-:W-:Y:S01]  /*5b60*/  MUFU.EX2 R12, R12 ;  /* 0x0000000c000c7308 */ /* 0x000fe20000000800 */
[-C--:B------:R-:W-:Y:S01]  /*5b70*/  LEA R158, P4, R77, R138.reuse, 0x1 ;  /* 0x0000008a4d9e7211 */ /* 0x080fe200078808ff */
[--C-:B------:R-:W-:Y:S01]  /*5b80*/  FFMA R45, R45, UR21, -R2.reuse ;  /* 0x000000152d2d7c23 */ /* 0x100fe20008000802 */
[----:B------:R-:W-:Y:S01]  /*5b90*/  LEA R156, P5, R73, R138, 0x1 ;  /* 0x0000008a499c7211 */ /* 0x000fe200078a08ff */
[--C-:B------:R-:W-:Y:S01]  /*5ba0*/  FFMA R46, R46, UR21, -R2.reuse ;  /* 0x000000152e2e7c23 */ /* 0x100fe20008000802 */
[----:B------:R-:W-:Y:S01]  /*5bb0*/  LEA R5, R110, R75, 0x2 ;  /* 0x0000004b6e057211 */ /* 0x000fe200078e10ff */
[--C-:B------:R-:W-:Y:S01]  /*5bc0*/  FFMA R47, R47, UR21, -R2.reuse ;  /* 0x000000152f2f7c23 */ /* 0x100fe20008000802 */
[-C--:B------:R-:W-:Y:S01]  /*5bd0*/  LEA.HI.X.SX32 R159, R77, R0.reuse, 0x1, P4 ;  /* 0x000000004d9f7211 */ /* 0x080fe200020f0eff */
[----:B------:R-:W-:Y:S01]  /*5be0*/  MUFU.EX2 R14, R14 ;  /* 0x0000000e000e7308 */ /* 0x000fe20000000800 */
[----:B------:R-:W-:Y:S01]  /*5bf0*/  LEA.HI.X.SX32 R157, R73, R0, 0x1, P5 ;  /* 0x00000000499d7211 */ /* 0x000fe200028f0eff */
[--C-:B------:R-:W-:Y:S01]  /*5c00*/  FFMA R48, R48, UR21, -R2.reuse ;  /* 0x0000001530307c23 */ /* 0x100fe20008000802 */
[----:B------:R-:W-:Y:S01]  /*5c10*/  LEA R154, P4, R75, R138, 0x1 ;  /* 0x0000008a4b9a7211 */ /* 0x000fe200078808ff */
[--C-:B------:R-:W-:Y:S01]  /*5c20*/  FFMA R49, R49, UR21, -R2.reuse ;  /* 0x0000001531317c23 */ /* 0x100fe20008000802 */
[----:B------:R-:W-:Y:S01]  /*5c30*/  LEA R73, R112, R5, 0x2 ;  /* 0x0000000570497211 */ /* 0x000fe200078e10ff */
[--C-:B------:R-:W-:Y:S01]  /*5c40*/  FFMA R50, R50, UR21, -R2.reuse ;  /* 0x0000001532327c23 */ /* 0x100fe20008000802 */
[----:B------:R-:W-:Y:S01]  /*5c50*/  LEA.HI.X.SX32 R155, R75, R0, 0x1, P4 ;  /* 0x000000004b9b7211 */ /* 0x000fe200020f0eff */
[----:B------:R-:W-:Y:S01]  /*5c60*/  MUFU.EX2 R16, R16 ;  /* 0x0000001000107308 */ /* 0x000fe20000000800 */
[----:B------:R-:W-:Y:S01]  /*5c70*/  LEA R75, R78, R73, 0x2 ;  /* 0x000000494e4b7211 */ /* 0x000fe200078e10ff */
[--C-:B------:R-:W-:Y:S01]  /*5c80*/  FFMA R51, R51, UR21, -R2.reuse ;  /* 0x0000001533337c23 */ /* 0x100fe20008000802 */
[-C--:B------:R-:W-:Y:S01]  /*5c90*/  LEA R152, P5, R5, R138.reuse, 0x1 ;  /* 0x0000008a05987211 */ /* 0x080fe200078a08ff */
[--C-:B------:R-:W-:Y:S01]  /*5ca0*/  FFMA R52, R52, UR21, -R2.reuse ;  /* 0x0000001534347c23 */ /* 0x100fe20008000802 */
[----:B------:R-:W-:Y:S01]  /*5cb0*/  LEA R150, P4, R73, R138, 0x1 ;  /* 0x0000008a49967211 */ /* 0x000fe200078808ff */
[--C-:B------:R-:W-:Y:S01]  /*5cc0*/  FFMA R53, R53, UR21, -R2.reuse ;  /* 0x0000001535357c23 */ /* 0x100fe20008000802 */
[----:B------:R-:W-:Y:S01]  /*5cd0*/  LEA R71, R71, R75, 0x2 ;  /* 0x0000004b47477211 */ /* 0x000fe200078e10ff */
[----:B------:R-:W-:Y:S01]  /*5ce0*/  MUFU.EX2 R18, R18 ;  /* 0x0000001200127308 */ /* 0x000fe20000000800 */
[-C--:B------:R-:W-:Y:S01]  /*5cf0*/  LEA.HI.X.SX32 R153, R5, R0.reuse, 0x1, P5 ;  /* 0x0000000005997211 */ /* 0x080fe200028f0eff */
[----:B------:R-:W-:Y:S01]  /*5d00*/  FMUL R5, R7, 1.4426950216293334961 ;  /* 0x3fb8aa3b07057820 */ /* 0x000fe20000400000 */
[----:B------:R-:W-:Y:S01]  /*5d10*/  LEA.HI.X.SX32 R151, R73, R0, 0x1, P4 ;  /* 0x0000000049977211 */ /* 0x000fe200020f0eff */
[--C-:B------:R-:W-:Y:S01]  /*5d20*/  FFMA R54, R54, UR21, -R2.reuse ;  /* 0x0000001536367c23 */ /* 0x100fe20008000802 */
[----:B------:R-:W-:Y:S01]  /*5d30*/  LEA R148, P4, R75, R138, 0x1 ;  /* 0x0000008a4b947211 */ /* 0x000fe200078808ff */
[--C-:B------:R-:W-:Y:S01]  /*5d40*/  FFMA R55, R55, UR21, -R2.reuse ;  /* 0x0000001537377c23 */ /* 0x100fe20008000802 */
[----:B------:R-:W-:Y:S01]  /*5d50*/  LEA R7, R70, R71, 0x2 ;  /* 0x0000004746077211 */ /* 0x000fe200078e10ff */
[----:B------:R-:W1:Y:S01]  /*5d60*/  MUFU.EX2 R5, R5 ;  /* 0x0000000500057308 */ /* 0x000e620000000800 */
[----:B------:R-:W-:Y:S01]  /*5d70*/  LEA.HI.X.SX32 R149, R75, R0, 0x1, P4 ;  /* 0x000000004b957211 */ /* 0x000fe200020f0eff */
[--C-:B------:R-:W-:Y:S01]  /*5d80*/  FFMA R56, R56, UR21, -R2.reuse ;  /* 0x0000001538387c23 */ /* 0x100fe20008000802 */
[----:B------:R-:W-:Y:S01]  /*5d90*/  LEA R144, P4, R7, R138, 0x1 ;  /* 0x0000008a07907211 */ /* 0x000fe200078808ff */
[--C-:B------:R-:W-:Y:S01]  /*5da0*/  FFMA R57, R57, UR21, -R2.reuse ;  /* 0x0000001539397c23 */ /* 0x100fe20008000802 */
[----:B------:R-:W-:Y:S01]  /*5db0*/  LEA R69, R69, R7, 0x2 ;  /* 0x0000000745457211 */ /* 0x000fe200078e10ff */
[----:B------:R-:W-:Y:S01]  /*5dc0*/  FFMA R58, R58, UR21, -R2 ;  /* 0x000000153a3a7c23 */ /* 0x000fe20008000802 */
[----:B------:R-:W-:Y:S01]  /*5dd0*/  LEA.HI.X.SX32 R145, R7, R0, 0x1, P4 ;  /* 0x0000000007917211 */ /* 0x000fe200020f0eff */
[----:B------:R-:W-:Y:S01]  /*5de0*/  FMUL R7, R9, 1.4426950216293334961 ;  /* 0x3fb8aa3b09077820 */ /* 0x000fe20000400000 */
        /* <DEDUP_REMOVED lines=12> */
[----:B------:R-:W2:Y:S01]  /*5eb0*/  MUFU.EX2 R7, R7 ;  /* 0x0000000700077308 */ /* 0x000ea20000000800 */
[----:B------:R-:W-:Y:S01]  /*5ec0*/  FMUL R21, R23, 1.4426950216293334961 ;  /* 0x3fb8aa3b17157820 */ /* 0x000fe20000400000 */
[----:B------:R-:W-:Y:S01]  /*5ed0*/  FMUL R36, R38, 1.4426950216293334961 ;  /* 0x3fb8aa3b26247820 */ /* 0x000fe20000400000 */
[----:B------:R-:W-:Y:S01]  /*5ee0*/  FMUL R23, R25, 1.4426950216293334961 ;  /* 0x3fb8aa3b19177820 */ /* 0x000fe20000400000 */
[----:B0-----:R-:W-:Y:S01]  /*5ef0*/  FADD R38, R100, R4 ;  /* 0x0000000464267221 */ /* 0x001fe20000000000 */
[----:B------:R-:W-:Y:S01]  /*5f00*/  FMUL R25, R27, 1.4426950216293334961 ;  /* 0x3fb8aa3b1b197820 */ /* 0x000fe20000400000 */
[----:B------:R-:W-:Y:S01]  /*5f10*/  FMUL R27, R29, 1.4426950216293334961 ;  /* 0x3fb8aa3b1d1b7820 */ /* 0x000fe20000400000 */
[----:B------:R-:W-:Y:S01]  /*5f20*/  FMUL R29, R31, 1.4426950216293334961 ;  /* 0x3fb8aa3b1f1d7820 */ /* 0x000fe20000400000 */
[----:B------:R-:W-:Y:S01]  /*5f30*/  FMUL R31, R33, 1.4426950216293334961 ;  /* 0x3fb8aa3b211f7820 */ /* 0x000fe20000400000 */
[----:B------:R-:W-:Y:S01]  /*5f40*/  FADD R102, R99, R38 ;  /* 0x0000002663667221 */ /* 0x000fe20000000000 */
[----:B------:R-:W-:Y:S01]  /*5f50*/  FMUL R33, R35, 1.4426950216293334961 ;  /* 0x3fb8aa3b23217820 */ /* 0x000fe20000400000 */
[----:B------:R-:W-:Y:S01]  /*5f60*/  FMUL R35, R37, 1.4426950216293334961 ;  /* 0x3fb8aa3b25237820 */ /* 0x000fe20000400000 */
[----:B------:R-:W0:Y:S01]  /*5f70*/  MUFU.EX2 R9, R9 ;  /* 0x0000000900097308 */ /* 0x000e220000000800 */
[----:B------:R-:W-:Y:S01]  /*5f80*/  FMUL R37, R39, 1.4426950216293334961 ;  /* 0x3fb8aa3b27257820 */ /* 0x000fe20000400000 */
[----:B-1----:R-:W-:Y:S01]  /*5f90*/  FADD R39, R5, R102 ;  /* 0x0000006605277221 */ /* 0x002fe20000000000 */
[----:B------:R-:W-:Y:S01]  /*5fa0*/  FMUL R38, R40, 1.4426950216293334961 ;  /* 0x3fb8aa3b28267820 */ /* 0x000fe20000400000 */
[--C-:B------:R-:W-:Y:S01]  /*5fb0*/  FFMA R59, R59, UR21, -R2.reuse ;  /* 0x000000153b3b7c23 */ /* 0x100fe20008000802 */
[----:B------:R-:W-:Y:S01]  /*5fc0*/  FFMA R60, R60, UR21, -R2 ;  /* 0x000000153c3c7c23 */ /* 0x000fe20008000802 */
[----:B------:R-:W-:Y:S01]  /*5fd0*/  FADD R40, R6, R39 ;  /* 0x0000002706287221 */ /* 0x000fe20000000000 */
[----:B------:R-:W-:Y:S01]  /*5fe0*/  FMUL R39, R41, 1.4426950216293334961 ;  /* 0x3fb8aa3b29277820 */ /* 0x000fe20000400000 */
[----:B------:R-:W1:Y:S01]  /*5ff0*/  MUFU.EX2 R11, R11 ;  /* 0x0000000b000b7308 */ /* 0x000e620000000800 */
[----:B------:R-:W-:Y:S01]  /*6000*/  LOP3.LUT R133, R101, 0xff, RZ, 0xc0, !PT ;  /* 0x000000ff65857812 */ /* 0x000fe200078ec0ff */
[----:B--2---:R-:W-:Y:S01]  /*6010*/  FADD R41, R7, R40 ;  /* 0x0000002807297221 */ /* 0x004fe20000000000 */
[----:B------:R-:W-:Y:S01]  /*6020*/  FFMA R61, R61, UR21, -R2 ;  /* 0x000000153d3d7c23 */ /* 0x000fe20008000802 */
[----:B------:R-:W-:Y:S01]  /*6030*/  SHF.R.U32.HI R98, RZ, 0x2, R98 ;  /* 0x00000002ff627819 */ /* 0x000fe20000011662 */
[--C-:B------:R-:W-:Y:S01]  /*6040*/  FFMA R62, R62, UR21, -R2.reuse ;  /* 0x000000153e3e7c23 */ /* 0x100fe20008000802 */
[----:B------:R-:W-:Y:S01]  /*6050*/  FADD R102, R8, R41 ;  /* 0x0000002908667221 */ /* 0x000fe20000000000 */
[----:B------:R-:W-:Y:S01]  /*6060*/  FFMA R63, R63, UR21, -R2 ;  /* 0x000000153f3f7c23 */ /* 0x000fe20008000802 */
[----:B------:R-:W2:Y:S01]  /*6070*/  MUFU.EX2 R13, R13 ;  /* 0x0000000d000d7308 */ /* 0x000ea20000000800 */
[----:B------:R-:W3:Y:S01]  /*6080*/  LDC R68, c[0x0][0x3d8] ;  /* 0x0000f600ff447b82 */ /* 0x000ee20000000800 */
[----:B0-----:R-:W-:Y:S01]  /*6090*/  FADD R41, R9, R102 ;  /* 0x0000006609297221 */ /* 0x001fe20000000000 */
[----:B------:R-:W-:Y:S01]  /*60a0*/  FMUL R40, R42, 1.4426950216293334961 ;  /* 0x3fb8aa3b2a287820 */ /* 0x000fe20000400000 */
[--C-:B------:R-:W-:Y:S01]  /*60b0*/  FFMA R64, R64, UR21, -R2.reuse ;  /* 0x0000001540407c23 */ /* 0x100fe20008000802 */
[----:B------:R-:W-:Y:S01]  /*60c0*/  FFMA R65, R65, UR21, -R2 ;  /* 0x0000001541417c23 */ /* 0x000fe20008000802 */
[----:B------:R-:W-:Y:S01]  /*60d0*/  FADD R42, R10, R41 ;  /* 0x000000290a2a7221 */ /* 0x000fe20000000000 */
[----:B------:R-:W-:Y:S01]  /*60e0*/  FMUL R41, R43, 1.4426950216293334961 ;  /* 0x3fb8aa3b2b297820 */ /* 0x000fe20000400000 */
[----:B------:R-:W0:Y:S01]  /*60f0*/  MUFU.EX2 R15, R15 ;  /* 0x0000000f000f7308 */ /* 0x000e220000000800 */
[----:B------:R-:W4:Y:S01]  /*6100*/  LDC R3, c[0x0][0x3d8] ;  /* 0x0000f600ff037b82 */ /* 0x000f220000000800 */
[----:B-1----:R-:W-:Y:S01]  /*6110*/  FADD R43, R11, R42 ;  /* 0x0000002a0b2b7221 */ /* 0x002fe20000000000 */
[-C--:B------:R-:W-:Y:S01]  /*6120*/  LEA R146, P5, R71, R138.reuse, 0x1 ;  /* 0x0000008a47927211 */ /* 0x080fe200078a08ff */
[--C-:B------:R-:W-:Y:S01]  /*6130*/  FFMA R66, R66, UR21, -R2.reuse ;  /* 0x0000001542427c23 */ /* 0x100fe20008000802 */
[----:B------:R-:W-:Y:S01]  /*6140*/  FFMA R67, R67, UR21, -R2 ;  /* 0x0000001543437c23 */ /* 0x000fe20008000802 */
[----:B------:R-:W-:Y:S01]  /*6150*/  FADD R102, R12, R43 ;  /* 0x0000002b0c667221 */ /* 0x000fe20000000000 */
[----:B------:R1:W-:Y:S01]  /*6160*/  STL.64 [R1+0x30], R116 ;  /* 0x0000307401007387 */ /* 0x0003e20000100a00 */
[----:B------:R-:W1:Y:S01]  /*6170*/  MUFU.EX2 R17, R17 ;  /* 0x0000001100117308 */ /* 0x000e620000000800 */
[----:B------:R-:W-:Y:S01]  /*6180*/  FMUL R42, R44, 1.4426950216293334961 ;  /* 0x3fb8aa3b2c2a7820 */ /* 0x000fe20000400000 */
[----:B--2---:R-:W-:Y:S01]  /*6190*/  FADD R43, R13, R102 ;  /* 0x000000660d2b7221 */ /* 0x004fe20000000000 */
[----:B------:R-:W-:Y:S01]  /*61a0*/  LEA R142, P4, R69, R138, 0x1 ;  /* 0x0000008a458e7211 */ /* 0x000fe200078808ff */
[----:B------:R-:W-:Y:S01]  /*61b0*/  UIADD3 UR12, UPT, UPT, UR10, 0x180, URZ ;  /* 0x000001800a0c7890 */ /* 0x000fe2000fffe0ff */
[----:B------:R-:W-:Y:S01]  /*61c0*/  PRMT R72, RZ, 0x7610, R72 ;  /* 0x00007610ff487816 */ /* 0x000fe20000000048 */
[----:B------:R-:W-:Y:S01]  /*61d0*/  FADD R44, R14, R43 ;  /* 0x0000002b0e2c7221 */ /* 0x000fe20000000000 */
[----:B------:R-:W-:Y:S01]  /*61e0*/  FMUL R43, R45, 1.4426950216293334961 ;  /* 0x3fb8aa3b2d2b7820 */ /* 0x000fe20000400000 */
[----:B------:R-:W2:Y:S01]  /*61f0*/  MUFU.EX2 R19, R19 ;  /* 0x0000001300137308 */ /* 0x000ea20000000800 */
[----:B------:R-:W-:Y:S01]  /*6200*/  PRMT R70, RZ, 0x7610, R70 ;  /* 0x00007610ff467816 */ /* 0x000fe20000000046 */
[----:B0-----:R-:W-:Y:S01]  /*6210*/  FADD R45, R15, R44 ;  /* 0x0000002c0f2d7221 */ /* 0x001fe20000000000 */
[----:B------:R-:W-:Y:S01]  /*6220*/  PRMT R73, RZ, 0x7610, R73 ;  /* 0x00007610ff497816 */ /* 0x000fe20000000049 */
[----:B------:R-:W0:Y:S01]  /*6230*/  @!P1 SYNCS.CCTL.IV [UR11+0x14000] ;  /* 0x01400000ff0099b1 */ /* 0x000e22000800000b */
[----:B------:R-:W-:Y:S01]  /*6240*/  PRMT R74, RZ, 0x7610, R74 ;  /* 0x00007610ff4a7816 */ /* 0x000fe2000000004a */
[----:B------:R-:W-:Y:S01]  /*6250*/  FADD R102, R16, R45 ;  /* 0x0000002d10667221 */ /* 0x000fe20000000000 */
[----:B------:R-:W-:Y:S01]  /*6260*/  PRMT R75, RZ, 0x7610, R75 ;  /* 0x00007610ff4b7816 */ /* 0x000fe2000000004b */
[----:B------:R-:W0:Y:S01]  /*6270*/  MUFU.EX2 R20, R20 ;  /* 0x0000001400147308 */ /* 0x000e220000000800 */
[----:B------:R-:W-:Y:S01]  /*6280*/  FMUL R44, R46, 1.4426950216293334961 ;  /* 0x3fb8aa3b2e2c7820 */ /* 0x000fe20000400000 */
[----:B-1----:R-:W-:Y:S01]  /*6290*/  FADD R45, R17, R102 ;  /* 0x00000066112d7221 */ /* 0x002fe20000000000 */
[----:B------:R-:W-:-:S02]  /*62a0*/  PRMT R76, RZ, 0x7610, R76 ;  /* 0x00007610ff4c7816 */ /* 0x000fc4000000004c */
[----:B------:R-:W-:Y:S02]  /*62b0*/  PRMT R77, RZ, 0x7610, R77 ;  /* 0x00007610ff4d7816 */ /* 0x000fe4000000004d */
[----:B------:R-:W-:Y:S01]  /*62c0*/  PRMT R92, RZ, 0x7610, R92 ;  /* 0x00007610ff5c7816 */ /* 0x000fe2000000005c */
[----:B------:R-:W1:Y:S01]  /*62d0*/  MUFU.EX2 R21, R21 ;  /* 0x0000001500157308 */ /* 0x000e620000000800 */
[----:B------:R-:W-:Y:S01]  /*62e0*/  FADD R46, R18, R45 ;  /* 0x0000002d122e7221 */ /* 0x000fe20000000000 */
[----:B------:R-:W-:Y:S01]  /*62f0*/  FMUL R45, R47, 1.4426950216293334961 ;  /* 0x3fb8aa3b2f2d7820 */ /* 0x000fe20000400000 */
[----:B------:R-:W-:Y:S02]  /*6300*/  PRMT R78, RZ, 0x7610, R78 ;  /* 0x00007610ff4e7816 */ /* 0x000fe4000000004e */
[----:B------:R-:W-:Y:S02]  /*6310*/  PRMT R79, RZ, 0x7610, R79 ;  /* 0x00007610ff4f7816 */ /* 0x000fe4000000004f */
[----:B------:R-:W-:Y:S01]  /*6320*/  PRMT R80, RZ, 0x7610, R80 ;  /* 0x00007610ff507816 */ /* 0x000fe20000000050 */
[----:B------:R-:W1:Y:S01]  /*6330*/  MUFU.EX2 R22, R22 ;  /* 0x0000001600167308 */ /* 0x000e620000000800 */
[----:B--2---:R-:W-:Y:S01]  /*6340*/  FADD R47, R19, R46 ;  /* 0x0000002e132f7221 */ /* 0x004fe20000000000 */
[----:B------:R-:W-:-:S02]  /*6350*/  PRMT R81, RZ, 0x7610, R81 ;  /* 0x00007610ff517816 */ /* 0x000fc40000000051 */
[----:B------:R-:W-:Y:S02]  /*6360*/  PRMT R82, RZ, 0x7610, R82 ;  /* 0x00007610ff527816 */ /* 0x000fe40000000052 */
[----:B------:R-:W-:Y:S02]  /*6370*/  PRMT R83, RZ, 0x7610, R83 ;  /* 0x00007610ff537816 */ /* 0x000fe40000000053 */
[----:B------:R-:W2:Y:S01]  /*6380*/  MUFU.EX2 R23, R23 ;  /* 0x0000001700177308 */ /* 0x000ea20000000800 */
[----:B0-----:R-:W-:Y:S01]  /*6390*/  FADD R102, R20, R47 ;  /* 0x0000002f14667221 */ /* 0x001fe20000000000 */
[----:B------:R-:W-:Y:S02]  /*63a0*/  PRMT R84, RZ, 0x7610, R84 ;  /* 0x00007610ff547816 */ /* 0x000fe40000000054 */
[----:B------:R-:W-:Y:S02]  /*63b0*/  PRMT R85, RZ, 0x7610, R85 ;  /* 0x00007610ff557816 */ /* 0x000fe40000000055 */
[----:B------:R-:W-:-:S02]  /*63c0*/  PRMT R90, RZ, 0x7610, R90 ;  /* 0x00007610ff5a7816 */ /* 0x000fc4000000005a */
[----:B------:R-:W0:Y:S01]  /*63d0*/  MUFU.EX2 R24, R24 ;  /* 0x0000001800187308 */ /* 0x000e220000000800 */
[----:B-1----:R-:W-:Y:S01]  /*63e0*/  FADD R47, R21, R102 ;  /* 0x00000066152f7221 */ /* 0x002fe20000000000 */
[----:B------:R-:W-:Y:S01]  /*63f0*/  FMUL R46, R48, 1.4426950216293334961 ;  /* 0x3fb8aa3b302e7820 */ /* 0x000fe20000400000 */
[----:B------:R-:W-:Y:S02]  /*6400*/  PRMT R89, RZ, 0x7610, R89 ;  /* 0x00007610ff597816 */ /* 0x000fe40000000059 */
[----:B------:R-:W-:Y:S02]  /*6410*/  PRMT R88, RZ, 0x7610, R88 ;  /* 0x00007610ff587816 */ /* 0x000fe40000000058 */
[----:B------:R-:W-:Y:S01]  /*6420*/  PRMT R87, RZ, 0x7610, R87 ;  /* 0x00007610ff577816 */ /* 0x000fe20000000057 */
[----:B------:R-:W1:Y:S01]  /*6430*/  MUFU.EX2 R25, R25 ;  /* 0x0000001900197308 */ /* 0x000e620000000800 */
[----:B------:R-:W-:Y:S01]  /*6440*/  FADD R48, R22, R47 ;  /* 0x0000002f16307221 */ /* 0x000fe20000000000 */
[----:B------:R-:W-:Y:S01]  /*6450*/  FMUL R47, R49, 1.4426950216293334961 ;  /* 0x3fb8aa3b312f7820 */ /* 0x000fe20000400000 */
[----:B------:R-:W-:-:S02]  /*6460*/  PRMT R86, RZ, 0x7610, R86 ;  /* 0x00007610ff567816 */ /* 0x000fc40000000056 */
[----:B------:R-:W-:Y:S02]  /*6470*/  PRMT R96, RZ, 0x7610, R96 ;  /* 0x00007610ff607816 */ /* 0x000fe40000000060 */
[----:B------:R-:W-:Y:S01]  /*6480*/  PRMT R94, RZ, 0x7610, R94 ;  /* 0x00007610ff5e7816 */ /* 0x000fe2000000005e */
[----:B------:R-:W1:Y:S01]  /*6490*/  MUFU.EX2 R26, R26 ;  /* 0x0000001a001a7308 */ /* 0x000e620000000800 */
[----:B--2---:R-:W-:-:S07]  /*64a0*/  FADD R49, R23, R48 ;  /* 0x0000003017317221 */ /* 0x004fce0000000000 */
[----:B------:R-:W2:Y:S01]  /*64b0*/  MUFU.EX2 R27, R27 ;  /* 0x0000001b001b7308 */ /* 0x000ea20000000800 */
[----:B0-----:R-:W-:-:S07]  /*64c0*/  FADD R102, R24, R49 ;  /* 0x0000003118667221 */ /* 0x001fce0000000000 */
[----:B------:R-:W0:Y:S01]  /*64d0*/  MUFU.EX2 R28, R28 ;  /* 0x0000001c001c7308 */ /* 0x000e220000000800 */
[----:B-1----:R-:W-:Y:S01]  /*64e0*/  FADD R49, R25, R102 ;  /* 0x0000006619317221 */ /* 0x002fe20000000000 */
[----:B------:R-:W-:-:S06]  /*64f0*/  FMUL R48, R50, 1.4426950216293334961 ;  /* 0x3fb8aa3b32307820 */ /* 0x000fcc0000400000 */
[----:B------:R-:W1:Y:S01]  /*6500*/  MUFU.EX2 R29, R29 ;  /* 0x0000001d001d7308 */ /* 0x000e620000000800 */
[----:B------:R-:W-:Y:S01]  /*6510*/  FADD R50, R26, R49 ;  /* 0x000000311a327221 */ /* 0x000fe20000000000 */
[----:B------:R-:W-:-:S06]  /*6520*/  FMUL R49, R51, 1.4426950216293334961 ;  /* 0x3fb8aa3b33317820 */ /* 0x000fcc0000400000 */
        /* <DEDUP_REMOVED lines=26> */
[----:B------:R-:W-:Y:S01]  /*66d0*/  FMUL R54, R56, 1.4426950216293334961 ;  /* 0x3fb8aa3b38367820 */ /* 0x000fe20000400000 */
[----:B------:R-:W-:-:S05]  /*66e0*/  SHF.L.U32 R133, R133, 0x1, RZ ;  /* 0x0000000185857819 */ /* 0x000fca00000006ff */
[----:B------:R-:W1:Y:S01]  /*66f0*/  MUFU.EX2 R41, R41 ;  /* 0x0000002900297308 */ /* 0x000e620000000800 */
[----:B------:R-:W-:Y:S01]  /*6700*/  FADD R56, R38, R55 ;  /* 0x0000003726387221 */ /* 0x000fe20000000000 */
[----:B------:R-:W-:Y:S01]  /*6710*/  FMUL R55, R57, 1.4426950216293334961 ;  /* 0x3fb8aa3b39377820 */ /* 0x000fe20000400000 */
[----:B------:R-:W-:Y:S01]  /*6720*/  F2FP.BF16.F32.PACK_AB R6, R7, R6 ;  /* 0x000000060706723e */ /* 0x000fe200000010ff */
[----:B------:R-:W-:Y:S01]  /*6730*/  FMUL R65, R65, 1.4426950216293334961 ;  /* 0x3fb8aa3b41417820 */ /* 0x000fe20000400000 */
[-C--:B------:R-:W-:Y:S01]  /*6740*/  LEA.HI.X.SX32 R147, R71, R0.reuse, 0x1, P5 ;  /* 0x0000000047937211 */ /* 0x080fe200028f0eff */
[----:B------:R-:W-:Y:S01]  /*6750*/  FMUL R66, R66, 1.4426950216293334961 ;  /* 0x3fb8aa3b42427820 */ /* 0x000fe20000400000 */
[----:B------:R-:W-:Y:S01]  /*6760*/  FMUL R67, R67, 1.4426950216293334961 ;  /* 0x3fb8aa3b43437820 */ /* 0x000fe20000400000 */
[----:B------:R-:W1:Y:S01]  /*6770*/  MUFU.EX2 R42, R42 ;  /* 0x0000002a002a7308 */ /* 0x000e620000000800 */
[----:B--2---:R-:W-:Y:S01]  /*6780*/  FADD R57, R39, R56 ;  /* 0x0000003827397221 */ /* 0x004fe20000000000 */
[----:B------:R2:W-:Y:S01]  /*6790*/  STL.64 [R1+0x28], R114 ;  /* 0x0000287201007387 */ /* 0x0005e20000100a00 */
[----:B------:R-:W-:Y:S01]  /*67a0*/  LEA.HI.X.SX32 R143, R69, R0, 0x1, P4 ;  /* 0x00000000458f7211 */ /* 0x000fe200020f0eff */
[----:B------:R-:W-:-:S04]  /*67b0*/  UIADD3 UR13, UPT, UPT, UR13, UR12, URZ ;  /* 0x0000000c0d0d7290 */ /* 0x000fc8000fffe0ff */
[----:B------:R-:W2:Y:S01]  /*67c0*/  MUFU.EX2 R43, R43 ;  /* 0x0000002b002b7308 */ /* 0x000ea20000000800 */
[----:B0-----:R-:W-:Y:S01]  /*67d0*/  FADD R102, R40, R57 ;  /* 0x0000003928667221 */ /* 0x001fe20000000000 */
[----:B------:R-:W-:-:S06]  /*67e0*/  NOP ;  /* 0x0000000000007918 */ /* 0x000fcc0000000000 */
        /* <DEDUP_REMOVED lines=17> */
[----:B--2---:R-:W-:Y:S01]  /*6900*/  FADD R61, R47, R60 ;  /* 0x0000003c2f3d7221 */ /* 0x004fe20000000000 */
[----:B------:R-:W-:Y:S01]  /*6910*/  LOP3.LUT R133, R133, R98, RZ, 0x3c, !PT ;  /* 0x0000006285857212 */ /* 0x000fe200078e3cff */
[----:B------:R2:W5:Y:S05]  /*6920*/  @P2 LDG.E.U16 R72, desc[UR14][R192.64] ;  /* 0x0000000ec0482981 */ /* 0x00056a000c1e1500 */
        /* <DEDUP_REMOVED lines=10> */
[----:B------:R-:W-:Y:S01]  /*69d0*/  F2FP.BF16.F32.PACK_AB R7, R9, R8 ;  /* 0x000000080907723e */ /* 0x000fe200000010ff */
[----:B------:R2:W5:Y:S01]  /*69e0*/  @P2 LDG.E.U16 R70, desc[UR14][R184.64] ;  /* 0x0000000eb8462981 */ /* 0x000562000c1e1500 */
[----:B------:R-:W-:-:S04]  /*69f0*/  F2FP.BF16.F32.PACK_AB R9, R13, R12 ;  /* 0x0000000c0d09723e */ /* 0x000fc800000010ff */
[----:B------:R-:W2:Y:S01]  /*6a00*/  MUFU.EX2 R55, R55 ;  /* 0x0000003700377308 */ /* 0x000ea20000000800 */
[----:B0-----:R-:W-:Y:S01]  /*6a10*/  FADD R12, R52, R63 ;  /* 0x0000003f340c7221 */ /* 0x001fe20000000000 */
[----:B------:R-:W-:Y:S01]  /*6a20*/  F2FP.BF16.F32.PACK_AB R8, R11, R10 ;  /* 0x0000000a0b08723e */ /* 0x000fe200000010ff */
[----:B------:R0:W5:Y:S01]  /*6a30*/  @P2 LDG.E.U16 R73, desc[UR14][R172.64] ;  /* 0x0000000eac492981 */ /* 0x000162000c1e1500 */
[----:B------:R-:W-:Y:S02]  /*6a40*/  F2FP.BF16.F32.PACK_AB R10, R15, R14 ;  /* 0x0000000e0f0a723e */ /* 0x000fe400000010ff */
[----:B---3--:R-:W-:Y:S01]  /*6a50*/  LEA R71, R68, R69, 0x2 ;  /* 0x0000004544477211 */ /* 0x008fe200078e10ff */
[----:B------:R0:W5:Y:S01]  /*6a60*/  @P2 LDG.E.U16 R74, desc[UR14][R168.64] ;  /* 0x0000000ea84a2981 */ /* 0x000162000c1e1500 */
[----:B------:R-:W3:Y:S01]  /*6a70*/  MUFU.EX2 R56, R56 ;  /* 0x0000003800387308 */ /* 0x000ee20000000800 */
[----:B-1----:R-:W-:Y:S01]  /*6a80*/  FADD R15, R53, R12 ;  /* 0x0000000c350f7221 */ /* 0x002fe20000000000 */
[----:B------:R-:W-:Y:S01]  /*6a90*/  F2FP.BF16.F32.PACK_AB R11, R17, R16 ;  /* 0x00000010110b723e */ /* 0x000fe200000010ff */
[----:B------:R0:W5:Y:S05]  /*6aa0*/  @P2 LDG.E.U16 R75, desc[UR14][R164.64] ;  /* 0x0000000ea44b2981 */ /* 0x00016a000c1e1500 */
[----:B------:R-:W-:Y:S01]  /*6ab0*/  MUFU.EX2 R65, R65 ;  /* 0x0000004100417308 */ /* 0x000fe20000000800 */
[----:B------:R-:W-:Y:S01]  /*6ac0*/  FADD R16, R54, R15 ;  /* 0x0000000f36107221 */ /* 0x000fe20000000000 */
[----:B------:R0:W5:Y:S01]  /*6ad0*/  @P2 LDG.E.U16 R76, desc[UR14][R160.64] ;  /* 0x0000000ea04c2981 */ /* 0x000162000c1e1500 */
[----:B------:R-:W-:-:S03]  /*6ae0*/  ULEA UR13, UR17, UR13, 0x3 ;  /* 0x0000000d110d7291 */ /* 0x000fc6000f8e18ff */
[----:B------:R0:W5:Y:S02]  /*6af0*/  @P2 LDG.E.U16 R77, desc[UR14][R156.64] ;  /* 0x0000000e9c4d2981 */ /* 0x000164000c1e1500 */
[----:B------:R-:W1:Y:S01]  /*6b00*/  MUFU.EX2 R57, R57 ;  /* 0x0000003900397308 */ /* 0x000e620000000800 */
[----:B------:R-:W-:Y:S01]  /*6b10*/  F2FP.BF16.F32.PACK_AB R12, R19, R18 ;  /* 0x00000012130c723e */ /* 0x000fe200000010ff */
[----:B--2---:R-:W-:Y:S01]  /*6b20*/  FADD R19, R55, R16 ;  /* 0x0000001037137221 */ /* 0x004fe20000000000 */
[----:B------:R0:W5:Y:S01]  /*6b30*/  @P2 LDG.E.U16 R92, desc[UR14][R152.64] ;  /* 0x0000000e985c2981 */ /* 0x000162000c1e1500 */
[----:B------:R-:W-:-:S03]  /*6b40*/  F2FP.BF16.F32.PACK_AB R4, R4, R100 ;  /* 0x000000640404723e */ /* 0x000fc600000010ff */
[----:B------:R0:W5:Y:S01]  /*6b50*/  @P2 LDG.E.U16 R78, desc[UR14][R148.64] ;  /* 0x0000000e944e2981 */ /* 0x000162000c1e1500 */
[----:B------:R-:W2:Y:S01]  /*6b60*/  MUFU.EX2 R58, R58 ;  /* 0x0000003a003a7308 */ /* 0x000ea20000000800 */
[----:B------:R-:W-:Y:S01]  /*6b70*/  F2FP.BF16.F32.PACK_AB R13, R21, R20 ;  /* 0x00000014150d723e */ /* 0x000fe200000010ff */
[----:B---3--:R-:W-:Y:S01]  /*6b80*/  FADD R20, R56, R19 ;  /* 0x0000001338147221 */ /* 0x008fe20000000000 */
[----:B------:R0:W5:Y:S01]  /*6b90*/  @P2 LDG.E.U16 R79, desc[UR14][R144.64] ;  /* 0x0000000e904f2981 */ /* 0x000162000c1e1500 */
[----:B------:R-:W-:-:S03]  /*6ba0*/  F2FP.BF16.F32.PACK_AB R5, R5, R99 ;  /* 0x000000630505723e */ /* 0x000fc600000010ff */
[----:B------:R0:W5:Y:S01]  /*6bb0*/  @P2 LDG.E.U16 R81, desc[UR14][R196.64] ;  /* 0x0000000ec4512981 */ /* 0x000162000c1e1500 */
[----:B------:R-:W3:Y:S01]  /*6bc0*/  MUFU.EX2 R59, R59 ;  /* 0x0000003b003b7308 */ /* 0x000ee20000000800 */
[----:B------:R-:W-:Y:S01]  /*6bd0*/  FMUL R62, R64, 1.4426950216293334961 ;  /* 0x3fb8aa3b403e7820 */ /* 0x000fe20000400000 */
[----:B------:R-:W-:Y:S01]  /*6be0*/  F2FP.BF16.F32.PACK_AB R14, R23, R22 ;  /* 0x00000016170e723e */ /* 0x000fe200000010ff */
[----:B-1----:R-:W-:Y:S01]  /*6bf0*/  FADD R23, R57, R20 ;  /* 0x0000001439177221 */ /* 0x002fe20000000000 */
[----:B------:R0:W5:Y:S04]  /*6c00*/  @P2 LDG.E.U16 R91, desc[UR14][R194.64] ;  /* 0x0000000ec25b2981 */ /* 0x000168000c1e1500 */
[----:B------:R-:W1:Y:S01]  /*6c10*/  MUFU.EX2 R60, R60 ;  /* 0x0000003c003c7308 */ /* 0x000e620000000800 */
[----:B------:R-:W-:Y:S01]  /*6c20*/  F2FP.BF16.F32.PACK_AB R15, R25, R24 ;  /* 0x00000018190f723e */ /* 0x000fe200000010ff */
[----:B--2---:R-:W-:Y:S01]  /*6c30*/  FADD R24, R58, R23 ;  /* 0x000000173a187221 */ /* 0x004fe20000000000 */
[----:B------:R0:W5:Y:S04]  /*6c40*/  @P2 LDG.E.U16 R82, desc[UR14][R190.64] ;  /* 0x0000000ebe522981 */ /* 0x000168000c1e1500 */
[----:B------:R0:W5:Y:S01]  /*6c50*/  @P2 LDG.E.U16 R83, desc[UR14][R186.64] ;  /* 0x0000000eba532981 */ /* 0x000162000c1e1500 */
[----:B------:R-:W2:Y:S01]  /*6c60*/  MUFU.EX2 R61, R61 ;  /* 0x0000003d003d7308 */ /* 0x000ea20000000800 */
[----:B------:R-:W-:Y:S01]  /*6c70*/  F2FP.BF16.F32.PACK_AB R16, R27, R26 ;  /* 0x0000001a1b10723e */ /* 0x000fe200000010ff */
[----:B---3--:R-:W-:Y:S01]  /*6c80*/  FADD R27, R59, R24 ;  /* 0x000000183b1b7221 */ /* 0x008fe20000000000 */
[----:B----4-:R-:W-:Y:S01]  /*6c90*/  LEA R3, R3, R71, 0x2 ;  /* 0x0000004703037211 */ /* 0x010fe200078e10ff */
[----:B------:R0:W5:Y:S01]  /*6ca0*/  @P2 LDG.E.U16 R84, desc[UR14][R182.64] ;  /* 0x0000000eb6542981 */ /* 0x000162000c1e1500 */
[----:B------:R-:W-:-:S02]  /*6cb0*/  LEA R140, P5, R71, R138, 0x1 ;  /* 0x0000008a478c7211 */ /* 0x000fc400078a08ff */
[----:B------:R-:W-:Y:S01]  /*6cc0*/  PRMT R69, RZ, 0x7610, R69 ;  /* 0x00007610ff457816 */ /* 0x000fe20000000045 */
[----:B------:R-:W3:Y:S01]  /*6cd0*/  MUFU.EX2 R62, R62 ;  /* 0x0000003e003e7308 */ /* 0x000ee20000000800 */
[----:B------:R-:W-:Y:S01]  /*6ce0*/  F2FP.BF16.F32.PACK_AB R20, R35, R34 ;  /* 0x000000222314723e */ /* 0x000fe200000010ff */
[----:B------:R0:W5:Y:S01]  /*6cf0*/  @P2 LDG.E.U16 R85, desc[UR14][R178.64] ;  /* 0x0000000eb2552981 */ /* 0x000162000c1e1500 */
[----:B------:R-:W-:Y:S01]  /*6d00*/  F2FP.BF16.F32.PACK_AB R18, R31, R30 ;  /* 0x0000001e1f12723e */ /* 0x000fe200000010ff */
[----:B-1----:R-:W-:Y:S01]  /*6d10*/  FADD R30, R60, R27 ;  /* 0x0000001b3c1e7221 */ /* 0x002fe20000000000 */
[----:B------:R-:W-:Y:S01]  /*6d20*/  F2FP.BF16.F32.PACK_AB R21, R37, R36 ;  /* 0x000000242515723e */ /* 0x000fe200000010ff */
[----:B------:R0:W5:Y:S01]  /*6d30*/  @P2 LDG.E.U16 R69, desc[UR14][R180.64] ;  /* 0x0000000eb4452981 */ /* 0x000162000c1e1500 */
[----:B------:R-:W-:Y:S01]  /*6d40*/  LEA R138, P6, R3, R138, 0x1 ;  /* 0x0000008a038a7211 */ /* 0x000fe200078c08ff */
[----:B------:R-:W1:Y:S01]  /*6d50*/  MUFU.EX2 R35, R66 ;  /* 0x0000004200237308 */ /* 0x000e620000000800 */
[----:B--2---:R-:W-:Y:S01]  /*6d60*/  FADD R31, R61, R30 ;  /* 0x0000001e3d1f7221 */ /* 0x004fe20000000000 */
[-C--:B------:R-:W-:Y:S01]  /*6d70*/  LEA.HI.X.SX32 R141, R71, R0.reuse, 0x1, P5 ;  /* 0x00000000478d7211 */ /* 0x080fe200028f0eff */
[----:B------:R0:W5:Y:S01]  /*6d80*/  @P2 LDG.E.U16 R90, desc[UR14][R174.64] ;  /* 0x0000000eae5a2981 */ /* 0x000162000c1e1500 */
[----:B------:R-:W-:-:S02]  /*6d90*/  LEA.HI.X.SX32 R139, R3, R0, 0x1, P6 ;  /* 0x00000000038b7211 */ /* 0x000fc400030f0eff */
[----:B------:R-:W-:Y:S01]  /*6da0*/  PRMT R3, RZ, 0x7610, R3 ;  /* 0x00007610ff037816 */ /* 0x000fe20000000003 */
[----:B------:R0:W5:Y:S01]  /*6db0*/  @P2 LDG.E.U16 R80, desc[UR14][R140.64] ;  /* 0x0000000e8c502981 */ /* 0x000162000c1e1500 */
[----:B------:R-:W2:Y:S01]  /*6dc0*/  MUFU.EX2 R36, R67 ;  /* 0x0000004300247308 */ /* 0x000ea20000000800 */
[----:B------:R-:W-:Y:S01]  /*6dd0*/  PRMT R0, RZ, 0x7610, R0 ;  /* 0x00007610ff007816 */ /* 0x000fe20000000000 */
[----:B---3--:R-:W-:Y:S01]  /*6de0*/  FADD R34, R62, R31 ;  /* 0x0000001f3e227221 */ /* 0x008fe20000000000 */
[----:B------:R-:W-:Y:S01]  /*6df0*/  PRMT R71, RZ, 0x7610, R71 ;  /* 0x00007610ff477816 */ /* 0x000fe20000000047 */
[----:B------:R0:W5:Y:S01]  /*6e00*/  @P2 LDG.E.U16 R3, desc[UR14][R116.64] ;  /* 0x0000000e74032981 */ /* 0x000162000c1e1500 */
[----:B------:R-:W-:Y:S02]  /*6e10*/  PRMT R68, RZ, 0x7610, R68 ;  /* 0x00007610ff447816 */ /* 0x000fe40000000044 */
[----:B------:R-:W-:Y:S01]  /*6e20*/  F2FP.BF16.F32.PACK_AB R22, R39, R38 ;  /* 0x000000262716723e */ /* 0x000fe200000010ff */
[----:B------:R-:W-:Y:S01]  /*6e30*/  FADD R38, R65, R34 ;  /* 0x0000002241267221 */ /* 0x000fe20000000000 */
[----:B------:R0:W5:Y:S01]  /*6e40*/  @P2 LDG.E.U16 R0, desc[UR14][R114.64] ;  /* 0x0000000e72002981 */ /* 0x000162000c1e1500 */
[----:B------:R-:W-:-:S03]  /*6e50*/  F2FP.BF16.F32.PACK_AB R17, R29, R28 ;  /* 0x0000001c1d11723e */ /* 0x000fc600000010ff */
[----:B------:R0:W5:Y:S01]  /*6e60*/  @P2 LDG.E.U16 R71, desc[UR14][R188.64] ;  /* 0x0000000ebc472981 */ /* 0x000162000c1e1500 */
[----:B------:R-:W-:Y:S01]  /*6e70*/  F2FP.BF16.F32.PACK_AB R19, R33, R32 ;  /* 0x000000202113723e */ /* 0x000fe200000010ff */
[----:B-1----:R-:W-:Y:S02]  /*6e80*/  FADD R37, R35, R38 ;  /* 0x0000002623257221 */ /* 0x002fe40000000000 */
[----:B------:R0:W5:Y:S01]  /*6e90*/  @P2 LDG.E.U16 R68, desc[UR14][R176.64] ;  /* 0x0000000eb0442981 */ /* 0x000162000c1e1500 */
[----:B------:R-:W-:-:S03]  /*6ea0*/  F2FP.BF16.F32.PACK_AB R23, R41, R40 ;  /* 0x000000282917723e */ /* 0x000fc600000010ff */
        /* <DEDUP_REMOVED lines=17> */
[----:B------:R-:W-:Y:S02]  /*6fc0*/  F2FP.BF16.F32.PACK_AB R32, R59, R58 ;  /* 0x0000003a3b20723e */ /* 0x000fe400000010ff */
[----:B------:R-:W-:Y:S02]  /*6fd0*/  F2FP.BF16.F32.PACK_AB R33, R61, R60 ;  /* 0x0000003c3d21723e */ /* 0x000fe400000010ff */
[----:B------:R-:W-:Y:S02]  /*6fe0*/  F2FP.BF16.F32.PACK_AB R34, R65, R62 ;  /* 0x0000003e4122723e */ /* 0x000fe400000010ff */
[----:B--2---:R-:W-:Y:S01]  /*6ff0*/  F2FP.BF16.F32.PACK_AB R35, R36, R35 ;  /* 0x000000232423723e */ /* 0x004fe200000010ff */
[----:B------:R-:W-:Y:S06]  /*7000*/  @!P2 BRA `(.L_x_9) ;  /* 0x000000000004a947 */ /* 0x000fec0003800000 */
[----:B------:R1:W-:Y:S02]  /*7010*/  STTM.x32 tmem[UR13], R4 ;  /* 0x00000004000079ed */ /* 0x0003e400082c000d */
.L_x_9:
[----:B-1----:R-:W-:Y:S01]  /*7020*/  LOP3.LUT R4, R133, 0x40, RZ, 0x3c, !PT ;  /* 0x0000004085047812 */ /* 0x002fe200078e3cff */
[----:B-----5:R-:W-:Y:S01]  /*7030*/  STS.U16 [R133+UR11+0x10000], R3 ;  /* 0x0100000385007988 */ /* 0x020fe2000800040b */
[----:B------:R-:W-:-:S03]  /*7040*/  FADD R37, R36, R37 ;  /* 0x0000002524257221 */ /* 0x000fc60000000000 */
[----:B------:R1:W-:Y:S04]  /*7050*/  STS.U16 [R133+UR11+0x10400], R0 ;  /* 0x0104000085007988 */ /* 0x0003e8000800040b */
[----:B------:R-:W-:Y:S04]  /*7060*/  STS.U16 [R133+UR11+0x10800], R72 ;  /* 0x0108004885007988 */ /* 0x000fe8000800040b */
[----:B------:R-:W-:Y:S01]  /*7070*/  STS.U16 [R133+UR11+0x10c00], R71 ;  /* 0x010c004785007988 */ /* 0x000fe2000800040b */
[----:B-1----:R-:W-:-:S03]  /*7080*/  FADD R0, -R2, -INF ;  /* 0xff80000002007421 */ /* 0x002fc60000000100 */
[----:B------:R-:W-:Y:S01]  /*7090*/  STS.U16 [R133+UR11+0x11000], R70 ;  /* 0x0110004685007988 */ /* 0x000fe2000800040b */
[----:B------:R-:W-:-:S03]  /*70a0*/  FMUL R0, R0, 1.4426950216293334961 ;  /* 0x3fb8aa3b00007820 */ /* 0x000fc60000400000 */
[----:B------:R-:W-:Y:S04]  /*70b0*/  STS.U16 [R133+UR11+0x11400], R69 ;  /* 0x0114004585007988 */ /* 0x000fe8000800040b */
[----:B------:R-:W-:Y:S01]  /*70c0*/  STS.U16 [R133+UR11+0x11800], R68 ;  /* 0x0118004485007988 */ /* 0x000fe2000800040b */
[----:B------:R-:W1:Y:S03]  /*70d0*/  MUFU.EX2 R0, R0 ;  /* 0x0000000000007308 */ /* 0x000e660000000800 */
[----:B------:R-:W-:Y:S04]  /*70e0*/  STS.U16 [R133+UR11+0x11c00], R73 ;  /* 0x011c004985007988 */ /* 0x000fe8000800040b */
[----:B------:R-:W-:Y:S04]  /*70f0*/  STS.U16 [R133+UR11+0x12000], R74 ;  /* 0x0120004a85007988 */ /* 0x000fe8000800040b */
[----:B------:R-:W-:Y:S04]  /*7100*/  STS.U16 [R133+UR11+0x12400], R75 ;  /* 0x0124004b85007988 */ /* 0x000fe8000800040b */
[----:B------:R-:W-:Y:S01]  /*7110*/  STS.U16 [R133+UR11+0x12800], R76 ;  /* 0x0128004c85007988 */ /* 0x000fe2000800040b */
[----:B-1----:R-:W-:-:S03]  /*7120*/  FADD R136, R0, R37 ;  /* 0x0000002500887221 */ /* 0x002fc60000000000 */
        /* <DEDUP_REMOVED lines=20> */
[----:B------:R1:W-:Y:S01]  /*7270*/  STS.U16 [R4+UR11+0x13e00], R93 ;  /* 0x013e005d04007988 */ /* 0x0003e2000800040b */
[----:B------:R-:W2:Y:S02]  /*7280*/  FENCE.VIEW.ASYNC.T ;  /* 0x00000000000073c6 */ /* 0x000ea40000000200 */
[----:B--2---:R-:W-:Y:S06]  /*7290*/  BAR.SYNC.DEFER_BLOCKING 0x0 ;  /* 0x0000000000007b1d */ /* 0x004fec0000010000 */
[----:B01----:R-:W0:Y:S01]  /*72a0*/  LDTM.x128 R4, tmem[UR9] ;  /* 0x00000009000479ee */ /* 0x003e2200083c0000 */
[----:B------:R-:W-:Y:S01]  /*72b0*/  NOP ;  /* 0x0000000000007918 */ /* 0x000fe20000000000 */
[----:B------:R-:W-:Y:S05]  /*72c0*/  @!P2 BRA `(.L_x_10) ;  /* 0x000000080004a947 */ /* 0x000fea0003800000 */
[C---:B0-----:R-:W-:Y:S01]  /*72d0*/  FMUL R4, R0.reuse, R4 ;  /* 0x0000000400047220 */ /* 0x041fe20000400000 */
[C---:B------:R-:W-:Y:S01]  /*72e0*/  FMUL R5, R0.reuse, R5 ;  /* 0x0000000500057220 */ /* 0x040fe20000400000 */
        /* <DEDUP_REMOVED lines=125> */
[----:B------:R-:W-:-:S04]  /*7ac0*/  FMUL R131, R0, R131 ;  /* 0x0000008300837220 */ /* 0x000fc80000400000 */
[----:B------:R1:W-:Y:S03]  /*7ad0*/  STTM.x128 tmem[UR9], R4 ;  /* 0x00000004000079ed */ /* 0x0003e600083c0009 */
.L_x_10:
[----:B0-----:R-:W0:Y:S02]  /*7ae0*/  FENCE.VIEW.ASYNC.T ;  /* 0x00000000000073c6 */ /* 0x001e240000000200 */
[----:B0-----:R-:W-:Y:S01]  /*7af0*/  BAR.SYNC.DEFER_BLOCKING 0x0 ;  /* 0x0000000000007b1d */ /* 0x001fe20000010000 */
[----:B------:R-:W-:-:S04]  /*7b00*/  UIADD3 UR5, UPT, UPT, UR16, -0x40, URZ ;  /* 0xffffffc010057890 */ /* 0x000fc8000fffe0ff */
[----:B------:R-:W-:Y:S02]  /*7b10*/  UISETP.GE.AND UP1, UPT, UR5, 0x1, UPT ;  /* 0x000000010500788c */ /* 0x000fe4000bf26270 */
[----:B------:R-:W-:Y:S01]  /*7b20*/  MOV R137, UR5 ;  /* 0x0000000500897c02 */ /* 0x000fe20008000f00 */
[----:B------:R0:W-:Y:S06]  /*7b30*/  MEMBAR.ALL.CTA ;  /* 0x0000000000007992 */ /* 0x0001ec0000008000 */
[----:B0-----:R-:W0:Y:S02]  /*7b40*/  FENCE.VIEW.ASYNC.S ;  /* 0x00000000000073c6 */ /* 0x001e240000000000 */
[----:B0-----:R-:W-:Y:S06]  /*7b50*/  BAR.SYNC.DEFER_BLOCKING 0x0 ;  /* 0x0000000000007b1d */ /* 0x001fec0000010000 */
[----:B------:R-:W-:Y:S05]  /*7b60*/  @!P3 BRA `(.L_x_11) ;  /* 0x0000000000ccb947 */ /* 0x000fea0003800000 */
[----:B------:R-:W-:Y:S01]  /*7b70*/  UIADD3 UR16, UPT, UPT, UR11, 0x10000, URZ ;  /* 0x000100000b107890 */ /* 0x000fe2000fffe0ff */
[----:B------:R-:W-:Y:S01]  /*7b80*/  UMOV UR5, URZ ;  /* 0x000000ff00057c82 */ /* 0x000fe20008000000 */
[----:B------:R-:W-:Y:S02]  /*7b90*/  UIADD3 UR21, UPT, UPT, UR10, 0x188, URZ ;  /* 0x000001880a157890 */ /* 0x000fe4000fffe0ff */
[----:B------:R-:W-:Y:S02]  /*7ba0*/  USHF.R.U32.HI UR16, URZ, 0x4, UR16 ;  /* 0x00000004ff107899 */ /* 0x000fe40008011610 */
[----:B------:R-:W-:Y:S02]  /*7bb0*/  UIADD3 UR44, UPT, UPT, UR10, 0x190, URZ ;  /* 0x000001900a2c7890 */ /* 0x000fe4000fffe0ff */
[----:B------:R-:W-:Y:S02]  /*7bc0*/  USGXT.U32 UR18, UR16, 0xe ;  /* 0x0000000e1012789a */ /* 0x000fe40008000000 */
[----:B------:R-:W-:-:S02]  /*7bd0*/  UIADD3 UR45, UPT, UPT, UR10, 0x198, URZ ;  /* 0x000001980a2d7890 */ /* 0x000fc4000fffe0ff */
[----:B------:R-:W-:Y:S02]  /*7be0*/  UIADD3 UR38, UP2, UPT, UR18, 0x2, URZ ;  /* 0x0000000212267890 */ /* 0x000fe4000ff5e0ff */
[----:B------:R-:W-:Y:S02]  /*7bf0*/  UIADD3 UR46, UPT, UPT, UR10, 0x80, URZ ;  /* 0x000000800a2e7890 */ /* 0x000fe4000fffe0ff */
[----:B------:R-:W-:Y:S02]  /*7c00*/  UIADD3.X UR39, UPT, UPT, UR5, 0x40004040, URZ, UP2, !UPT ;  /* 0x4000404005277890 */ /* 0x000fe400097fe4ff */
[----:B------:R-:W-:Y:S02]  /*7c10*/  UIADD3 UR40, UP2, UPT, UR38, 0x2, URZ ;  /* 0x0000000226287890 */ /* 0x000fe4000ff5e0ff */
[----:B------:R-:W-:Y:S02]  /*7c20*/  UIADD3 UR42, UP3, UPT, UR38, 0x4, URZ ;  /* 0x00000004262a7890 */ /* 0x000fe4000ff7e0ff */
[----:B------:R-:W-:-:S02]  /*7c30*/  UIADD3.X UR41, UPT, UPT, UR39, URZ, URZ, UP2, !UPT ;  /* 0x000000ff27297290 */ /* 0x000fc400097fe4ff */
[----:B------:R-:W-:Y:S02]  /*7c40*/  UIADD3.X UR43, UPT, UPT, UR39, URZ, URZ, UP3, !UPT ;  /* 0x000000ff272b7290 */ /* 0x000fe40009ffe4ff */
[----:B------:R-:W-:Y:S02]  /*7c50*/  UIADD3 UR47, UPT, UPT, UR10, 0x1a0, URZ ;  /* 0x000001a00a2f7890 */ /* 0x000fe4000fffe0ff */
[----:B------:R-:W-:Y:S02]  /*7c60*/  UIADD3 UR51, UPT, UPT, UR10, 0x80, URZ ;  /* 0x000000800a337890 */ /* 0x000fe4000fffe0ff */
[----:B------:R-:W-:Y:S02]  /*7c70*/  UIADD3 UR48, UPT, UPT, UR10, 0x1a8, URZ ;  /* 0x000001a80a307890 */ /* 0x000fe4000fffe0ff */
[----:B------:R-:W-:Y:S02]  /*7c80*/  UIADD3 UR52, UPT, UPT, UR10, 0x80, URZ ;  /* 0x000000800a347890 */ /* 0x000fe4000fffe0ff */
[----:B------:R-:W-:Y:S01]  /*7c90*/  UIADD3 UR49, UPT, UPT, UR10, 0x1b0, URZ ;  /* 0x000001b00a317890 */ /* 0x000fe2000fffe0ff */
[----:B------:R-:W-:Y:S01]  /*7ca0*/  UMOV UR28, 0x0 ;  /* 0x00000000001c7882 */ /* 0x000fe20000000000 */
[----:B------:R-:W-:Y:S01]  /*7cb0*/  UMOV UR29, 0x8200490 ;  /* 0x08200490001d7882 */ /* 0x000fe20000000000 */
[----:B------:R-:W-:-:S02]  /*7cc0*/  UIADD3 UR53, UPT, UPT, UR10, 0x80, URZ ;  /* 0x000000800a357890 */ /* 0x000fc4000fffe0ff */
[----:B------:R-:W-:Y:S01]  /*7cd0*/  UIADD3 UR50, UPT, UPT, UR10, 0x1b8, URZ ;  /* 0x000001b80a327890 */ /* 0x000fe2000fffe0ff */
[----:B------:R-:W-:Y:S01]  /*7ce0*/  UMOV UR19, 0x40004040 ;  /* 0x4000404000137882 */ /* 0x000fe20000000000 */
[----:B------:R-:W-:Y:S01]  /*7cf0*/  UMOV UR24, 0x0 ;  /* 0x0000000000187882 */ /* 0x000fe20000000000 */
[----:B------:R-:W-:Y:S01]  /*7d00*/  UMOV UR25, 0x8200490 ;  /* 0x0820049000197882 */ /* 0x000fe20000000000 */
[----:B------:R-:W-:Y:S01]  /*7d10*/  UMOV UR22, 0x0 ;  /* 0x0000000000167882 */ /* 0x000fe20000000000 */
[----:B------:R-:W-:Y:S01]  /*7d20*/  UMOV UR23, 0x8200490 ;  /* 0x0820049000177882 */ /* 0x000fe20000000000 */
[----:B------:R0:W-:Y:S01]  /*7d30*/  UTCHMMA tmem[UR12], gdesc[UR18], tmem[UR10], tmem[UR28], idesc[UR29], UPT ;  /* 0x00ff1c120c0079ea */ /* 0x0001e2000b80000a */
        /* <DEDUP_REMOVED lines=11> */
[----:B------:R-:W-:Y:S01]  /*7df0*/  UMOV UR16, UR8 ;  /* 0x0000000800107c82 */ /* 0x000fe20008000000 */
[----:B------:R-:W-:Y:S01]  /*7e00*/  UMOV UR17, URZ ;  /* 0x000000ff00117c82 */ /* 0x000fe20008000000 */
[----:B------:R0:W-:Y:S01]  /*7e10*/  UTCHMMA tmem[UR47], gdesc[UR18], tmem[UR46], tmem[UR30], idesc[UR31], UPT ;  /* 0x00ff1e122f0079ea */ /* 0x0001e2000b80002e */
[----:B------:R-:W-:Y:S01]  /*7e20*/  UMOV UR34, 0x0 ;  /* 0x0000000000227882 */ /* 0x000fe20000000000 */
[----:B------:R-:W-:Y:S01]  /*7e30*/  UMOV UR35, 0x8200490 ;  /* 0x0820049000237882 */ /* 0x000fe20000000000 */
[----:B------:R0:W-:Y:S01]  /*7e40*/  UTCHMMA tmem[UR48], gdesc[UR38], tmem[UR51], tmem[UR32], idesc[UR33], UPT ;  /* 0x00ff2026300079ea */ /* 0x0001e2000b800033 */
[----:B------:R-:W-:Y:S01]  /*7e50*/  UMOV UR5, UR16 ;  /* 0x0000001000057c82 */ /* 0x000fe20008000000 */
[----:B------:R0:W-:Y:S01]  /*7e60*/  UTCHMMA tmem[UR49], gdesc[UR40], tmem[UR52], tmem[UR36], idesc[UR37], UPT ;  /* 0x00ff2428310079ea */ /* 0x0001e2000b800034 */
[----:B------:R0:W-:Y:S01]  /*7e70*/  UTCHMMA tmem[UR50], gdesc[UR42], tmem[UR53], tmem[UR34], idesc[UR35], UPT ;  /* 0x00ff222a320079ea */ /* 0x0001e2000b800035 */
[----:B------:R0:W-:Y:S01]  /*7e80*/  UTCBAR [UR5], URZ ;  /* 0x000000ff050073e9 */ /* 0x0001e200080000ff */
[----:B------:R-:W-:Y:S01]  /*7e90*/  NOP ;  /* 0x0000000000007918 */ /* 0x000fe20000000000 */
.L_x_11:
[----:B------:R-:W-:Y:S01]  /*7ea0*/  FSEL R2, R2, -INF , P2 ;  /* 0xff80000002027808 */ /* 0x000fe20001000000 */
[----:B------:R-:W-:Y:S01]  /*7eb0*/  UMOV UR75, URZ ;  /* 0x000000ff004b7c82 */ /* 0x000fe20008000000 */
[----:B------:R-:W-:Y:S01]  /*7ec0*/  FSEL R136, R136, 1, P2 ;  /* 0x3f80000088887808 */ /* 0x000fe20001000000 */
[----:B------:R-:W-:Y:S06]  /*7ed0*/  BRA.U !UP1, `(.L_x_12) ;  /* 0x0000003909047547 */ /* 0x000fec000b800000 */
[----:B------:R-:W-:Y:S01]  /*7ee0*/  USHF.R.U32.HI UR16, URZ, 0x4, UR4 ;  /* 0x00000004ff107899 */ /* 0x000fe20008011604 */
[----:B-1----:R-:W-:Y:S01]  /*7ef0*/  HFMA2 R68, -RZ, RZ, 0, 0 ;  /* 0x00000000ff447431 */ /* 0x002fe200000001ff */
[----:B0-----:R-:W-:Y:S01]  /*7f00*/  USHF.R.U32.HI UR19, URZ, 0x4, UR11 ;  /* 0x00000004ff137899 */ /* 0x001fe2000801160b */
[----:B------:R-:W-:Y:S01]  /*7f10*/  SHF.L.U32 R3, R132, 0x6, RZ ;  /* 0x0000000684037819 */ /* 0x000fe200000006ff */
[----:B------:R-:W-:Y:S02]  /*7f20*/  UIADD3 UR18, UPT, UPT, UR11, 0x18000, URZ ;  /* 0x000180000b127890 */ /* 0x000fe4000fffe0ff */
[----:B------:R-:W-:Y:S02]  /*7f30*/  USGXT.U32 UR16, UR16, 0xe ;  /* 0x0000000e1010789a */ /* 0x000fe40008000000 */
[----:B------:R-:W-:Y:S02]  /*7f40*/  USGXT.U32 UR19, UR19, 0xe ;  /* 0x0000000e1313789a */ /* 0x000fe40008000000 */
[----:B------:R-:W-:-:S02]  /*7f50*/  USHF.L.U32 UR56, UR20, 0x6, URZ ;  /* 0x0000000614387899 */ /* 0x000fc400080006ff */
[----:B------:R-:W-:Y:S02]  /*7f60*/  USHF.R.U32.HI UR22, URZ, 0x4, UR18 ;  /* 0x00000004ff167899 */ /* 0x000fe40008011612 */
[----:B------:R-:W-:Y:S02]  /*7f70*/  UIADD3 UR20, UP2, UPT, UR16, 0x2, URZ ;  /* 0x0000000210147890 */ /* 0x000fe4000ff5e0ff */
[----:B------:R-:W-:Y:S01]  /*7f80*/  UIADD3 UR18, UP3, UPT, UR19, 0x4000080, URZ ;  /* 0x0400008013127890 */ /* 0x000fe2000ff7e0ff */
[----:B------:R-:W-:Y:S01]  /*7f90*/  MOV R0, UR56 ;  /* 0x0000003800007c02 */ /* 0x000fe20008000f00 */
[----:B------:R-:W-:Y:S01]  /*7fa0*/  UMOV UR4, URZ ;  /* 0x000000ff00047c82 */ /* 0x000fe20008000000 */
[----:B------:R-:W-:Y:S01]  /*7fb0*/  UMOV UR17, URZ ;  /* 0x000000ff00117c82 */ /* 0x000fe20008000000 */
[----:B------:R-:W-:Y:S01]  /*7fc0*/  ULOP3.LUT UR74, UR19, 0x4000000, URZ, 0xfc, !UPT ;  /* 0x04000000134a7892 */ /* 0x000fe2000f8efcff */
[----:B------:R-:W-:Y:S01]  /*7fd0*/  MOV R132, UR56 ;  /* 0x0000003800847c02 */ /* 0x000fe20008000f00 */
[----:B------:R-:W-:Y:S01]  /*7fe0*/  UIADD3.X UR21, UPT, UPT, UR4, 0x40004040, URZ, UP2, !UPT ;  /* 0x4000404004157890 */ /* 0x000fe200097fe4ff */
[----:B------:R0:W-:Y:S01]  /*7ff0*/  STL [R1+0x38], R0 ;  /* 0x0000380001007387 */ /* 0x0001e20000100800 */
[----:B------:R-:W-:-:S02]  /*8000*/  UIADD3.X UR19, UPT, UPT, UR17, 0x40004040, URZ, UP3, !UPT ;  /* 0x4000404011137890 */ /* 0x000fc40009ffe4ff */
[----:B------:R-:W-:Y:S02]  /*8010*/  UIADD3 UR32, UP2, UPT, UR18, 0x280, URZ ;  /* 0x0000028012207890 */ /* 0x000fe4000ff5e0ff */
[----:B------:R-:W-:Y:S02]  /*8020*/  UIADD3 UR24, UP6, UPT, UR18, 0x80, URZ ;  /* 0x0000008012187890 */ /* 0x000fe4000ffde0ff */
[----:B------:R-:W-:Y:S02]  /*8030*/  UIADD3 UR26, UP5, UPT, UR18, 0x100, URZ ;  /* 0x00000100121a7890 */ /* 0x000fe4000ffbe0ff */
[----:B------:R-:W-:Y:S01]  /*8040*/  UIADD3 UR28, UP4, UPT, UR18, 0x180, URZ ;  /* 0x00000180121c7890 */ /* 0x000fe2000ff9e0ff */
[----:B0-----:R-:W-:Y:S01]  /*8050*/  MOV R0, R2 ;  /* 0x0000000200007202 */ /* 0x001fe20000000f00 */
[----:B------:R-:W-:Y:S02]  /*8060*/  UIADD3 UR30, UP3, UPT, UR18, 0x200, URZ ;  /* 0x00000200121e7890 */ /* 0x000fe4000ff7e0ff */
[----:B------:R-:W-:-:S02]  /*8070*/  UIADD3.X UR33, UPT, UPT, UR19, URZ, URZ, UP2, !UPT ;  /* 0x000000ff13217290 */ /* 0x000fc400097fe4ff */
[----:B------:R-:W-:Y:S02]  /*8080*/  UIADD3 UR42, UP2, UPT, UR18, 0x900, URZ ;  /* 0x00000900122a7890 */ /* 0x000fe4000ff5e0ff */
[----:B------:R-:W-:Y:S02]  /*8090*/  USGXT.U32 UR22, UR22, 0xe ;  /* 0x0000000e1616789a */ /* 0x000fe40008000000 */
[----:B------:R-:W-:Y:S02]  /*80a0*/  UIADD3.X UR25, UPT, UPT, UR19, URZ, URZ, UP6, !UPT ;  /* 0x000000ff13197290 */ /* 0x000fe4000b7fe4ff */
[----:B------:R-:W-:Y:S02]  /*80b0*/  UIADD3.X UR27, UPT, UPT, UR19, URZ, URZ, UP5, !UPT ;  /* 0x000000ff131b7290 */ /* 0x000fe4000affe4ff */
[----:B------:R-:W-:Y:S02]  /*80c0*/  UIADD3.X UR29, UPT, UPT, UR19, URZ, URZ, UP4, !UPT ;  /* 0x000000ff131d7290 */ /* 0x000fe4000a7fe4ff */
[----:B------:R-:W-:-:S02]  /*80d0*/  UIADD3.X UR31, UPT, UPT, UR19, URZ, URZ, UP3, !UPT ;  /* 0x000000ff131f7290 */ /* 0x000fc40009ffe4ff */
[----:B------:R-:W-:Y:S02]  /*80e0*/  UIADD3 UR34, UP6, UPT, UR18, 0x300, URZ ;  /* 0x0000030012227890 */ /* 0x000fe4000ffde0ff */
[----:B------:R-:W-:Y:S02]  /*80f0*/  UIADD3 UR36, UP5, UPT, UR18, 0x780, URZ ;  /* 0x0000078012247890 */ /* 0x000fe4000ffbe0ff */
[----:B------:R-:W-:Y:S02]  /*8100*/  UIADD3 UR38, UP4, UPT, UR18, 0x800, URZ ;  /* 0x0000080012267890 */ /* 0x000fe4000ff9e0ff */
[----:B------:R-:W-:Y:S02]  /*8110*/  UIADD3 UR40, UP3, UPT, UR18, 0x880, URZ ;  /* 0x0000088012287890 */ /* 0x000fe4000ff7e0ff */
[----:B------:R-:W-:Y:S02]  /*8120*/  UIADD3.X UR43, UPT, UPT, UR19, URZ, URZ, UP2, !UPT ;  /* 0x000000ff132b7290 */ /* 0x000fe400097fe4ff */
[----:B------:R-:W-:Y:S01]  /*8130*/  UIADD3 UR52, UP2, UPT, UR22, 0x2, URZ ;  /* 0x0000000216347890 */ /* 0x000fe2000ff5e0ff */
[----:B------:R-:W-:Y:S01]  /*8140*/  UMOV UR5, URZ ;  /* 0x000000ff00057c82 */ /* 0x000fe20008000000 */
[----:B------:R-:W-:-:S02]  /*8150*/  UIADD3.X UR35, UPT, UPT, UR19, URZ, URZ, UP6, !UPT ;  /* 0x000000ff13237290 */ /* 0x000fc4000b7fe4ff */
[----:B------:R-:W-:Y:S02]  /*8160*/  UIADD3.X UR37, UPT, UPT, UR19, URZ, URZ, UP5, !UPT ;  /* 0x000000ff13257290 */ /* 0x000fe4000affe4ff */
[----:B------:R-:W-:Y:S02]  /*8170*/  UIADD3.X UR39, UPT, UPT, UR19, URZ, URZ, UP4, !UPT ;  /* 0x000000ff13277290 */ /* 0x000fe4000a7fe4ff */
[----:B------:R-:W-:Y:S02]  /*8180*/  UIADD3.X UR41, UPT, UPT, UR19, URZ, URZ, UP3, !UPT ;  /* 0x000000ff13297290 */ /* 0x000fe40009ffe4ff */
[----:B------:R-:W-:Y:S02]  /*8190*/  UIADD3 UR44, UP6, UPT, UR18, 0x980, URZ ;  /* 0x00000980122c7890 */ /* 0x000fe4000ffde0ff */
[----:B------:R-:W-:Y:S02]  /*81a0*/  UIADD3 UR46, UP5, UPT, UR18, 0xa00, URZ ;  /* 0x00000a00122e7890 */ /* 0x000fe4000ffbe0ff */
[----:B------:R-:W-:-:S02]  /*81b0*/  UIADD3 UR48, UP4, UPT, UR18, 0xa80, URZ ;  /* 0x00000a8012307890 */ /* 0x000fc4000ff9e0ff */
[----:B------:R-:W-:Y:S02]  /*81c0*/  UIADD3 UR50, UP3, UPT, UR18, 0xb00, URZ ;  /* 0x00000b0012327890 */ /* 0x000fe4000ff7e0ff */
[----:B------:R-:W-:Y:S02]  /*81d0*/  UIADD3.X UR53, UPT, UPT, UR5, 0x40004040, URZ, UP2, !UPT ;  /* 0x4000404005357890 */ /* 0x000fe400097fe4ff */
[----:B------:R-:W-:Y:S01]  /*81e0*/  UISETP.NE.U32.AND UP1, UPT, UR6, URZ, UPT ;  /* 0x000000ff0600728c */ /* 0x000fe2000bf25070 */
[----:B------:R-:W-:Y:S01]  /*81f0*/  UMOV UR70, 0x1 ;  /* 0x0000000100467882 */ /* 0x000fe20000000000 */
[----:B------:R-:W-:Y:S01]  /*8200*/  UMOV UR73, URZ ;  /* 0x000000ff00497c82 */ /* 0x000fe20008000000 */
[----:B------:R-:W-:Y:S01]  /*8210*/  UMOV UR6, URZ ;  /* 0x000000ff00067c82 */ /* 0x000fe20008000000 */
[----:B------:R-:W0:Y:S01]  /*8220*/  LDCU UR71, c[0x0][0x3a8] ;  /* 0x00007500ff4777ac */ /* 0x000e220008000800 */
[----:B------:R-:W-:Y:S02]  /*8230*/  UIADD3.X UR45, UPT, UPT, UR19, URZ, URZ, UP6, !UPT ;  /* 0x000000ff132d7290 */ /* 0x000fe4000b7fe4ff */
[----:B------:R-:W-:-:S02]  /*8240*/  UIADD3.X UR47, UPT, UPT, UR19, URZ, URZ, UP5, !UPT ;  /* 0x000000ff132f7290 */ /* 0x000fc4000affe4ff */
[----:B------:R-:W-:Y:S02]  /*8250*/  UIADD3.X UR49, UPT, UPT, UR19, URZ, URZ, UP4, !UPT ;  /* 0x000000ff13317290 */ /* 0x000fe4000a7fe4ff */
[----:B------:R-:W-:Y:S02]  /*8260*/  UIADD3.X UR51, UPT, UPT, UR19, URZ, URZ, UP3, !UPT ;  /* 0x000000ff13337290 */ /* 0x000fe40009ffe4ff */
[----:B------:R-:W-:Y:S02]  /*8270*/  UIADD3.64 UR54, UPT, UPT, UR20, 0x2, URZ ;  /* 0x0000000214367897 */ /* 0x000fe4000fffe0ff */
[----:B------:R-:W-:Y:S01]  /*8280*/  UIADD3.64 UR56, UPT, UPT, UR20, 0x4, URZ ;  /* 0x0000000414387897 */ /* 0x000fe2000fffe0ff */
[----:B------:R-:W-:Y:S01]  /*8290*/  UMOV UR17, 0x40004040 ;  /* 0x4000404000117882 */ /* 0x000fe20000000000 */
[----:B------:R-:W-:Y:S01]  /*82a0*/  UIADD3.64 UR58, UPT, UPT, UR20, 0x1fe, URZ ;  /* 0x000001fe143a7897 */ /* 0x000fe2000fffe0ff */
[----:B------:R-:W-:Y:S01]  /*82b0*/  UMOV UR23, 0x40004040 ;  /* 0x4000404000177882 */ /* 0x000fe20000000000 */
[----:B------:R-:W-:-:S02]  /*82c0*/  UIADD3.64 UR60, UPT, UPT, UR20, 0x200, URZ ;  /* 0x00000200143c7897 */ /* 0x000fc4000fffe0ff */
[----:B------:R-:W-:Y:S02]  /*82d0*/  UIADD3.64 UR62, UPT, UPT, UR20, 0x202, URZ ;  /* 0x00000202143e7897 */ /* 0x000fe4000fffe0ff */
[----:B------:R-:W-:Y:S02]  /*82e0*/  UIADD3.64 UR64, UPT, UPT, UR20, 0x204, URZ ;  /* 0x0000020414407897 */ /* 0x000fe4000fffe0ff */
[----:B------:R-:W-:Y:S02]  /*82f0*/  UIADD3.64 UR66, UPT, UPT, UR52, 0x2, URZ ;  /* 0x0000000234427897 */ /* 0x000fe4000fffe0ff */
[----:B0-----:R-:W-:-:S12]  /*8300*/  UIADD3.64 UR68, UPT, UPT, UR52, 0x4, URZ ;  /* 0x0000000434447897 */ /* 0x001fd8000fffe0ff */
.L_x_17:
[----:B------:R-:W2:Y:S04]  /*8310*/  LDL.64 R4, [R1+0x20] ;  /* 0x0000200001047983 */ /* 0x000ea80000100a00 */
[----:B------:R-:W3:Y:S04]  /*8320*/  LDL.64 R6, [R1] ;  /* 0x0000000001067983 */ /* 0x000ee80000100a00 */
[----:B------:R-:W4:Y:S04]  /*8330*/  LDL.64 R10, [R1+0x18] ;  /* 0x00001800010a7983 */ /* 0x000f280000100a00 */
[----:B------:R-:W5:Y:S01]  /*8340*/  LDL.64 R46, [R1+0x10] ;  /* 0x00001000012e7983 */ /* 0x000f620000100a00 */
[----:B------:R-:W-:-:S03]  /*8350*/  IMAD.WIDE R8, R3, 0x2, R244 ;  /* 0x0000000203087825 */ /* 0x000fc600078e02f4 */
[----:B------:R-:W5:Y:S01]  /*8360*/  LDL.64 R44, [R1+0x8] ;  /* 0x00000800012c7983 */ /* 0x000f620000100a00 */
[----:B------:R-:W-:-:S03]  /*8370*/  IMAD.WIDE R12, R3, 0x2, R236 ;  /* 0x00000002030c7825 */ /* 0x000fc600078e02ec */
[----:B------:R0:W5:Y:S01]  /*8380*/  LDG.E.U16 R29, desc[UR14][R8.64] ;  /* 0x0000000e081d7981 */ /* 0x000162000c1e1500 */
[----:B------:R-:W-:-:S03]  /*8390*/  IMAD.WIDE R16, R3, 0x2, R228 ;  /* 0x0000000203107825 */ /* 0x000fc600078e02e4 */
[----:B------:R1:W5:Y:S01]  /*83a0*/  LDG.E.U16 R33, desc[UR14][R12.64] ;  /* 0x0000000e0c217981 */ /* 0x000362000c1e1500 */
[----:B------:R-:W-:-:S03]  /*83b0*/  IMAD.WIDE R18, R3, 0x2, R220 ;  /* 0x0000000203127825 */ /* 0x000fc600078e02dc */
[----:B------:R1:W5:Y:S01]  /*83c0*/  LDG.E.U16 R35, desc[UR14][R16.64] ;  /* 0x0000000e10237981 */ /* 0x000362000c1e1500 */
[----:B------:R-:W-:-:S03]  /*83d0*/  IMAD.WIDE R20, R3, 0x2, R212 ;  /* 0x0000000203147825 */ /* 0x000fc600078e02d4 */
[----:B------:R-:W5:Y:S01]  /*83e0*/  LDG.E.U16 R39, desc[UR14][R18.64] ;  /* 0x0000000e12277981 */ /* 0x000f62000c1e1500 */
[----:B------:R-:W-:-:S03]  /*83f0*/  IMAD.WIDE R22, R3, 0x2, R204 ;  /* 0x0000000203167825 */ /* 0x000fc600078e02cc */
[----:B------:R1:W5:Y:S01]  /*8400*/  LDG.E.U16 R41, desc[UR14][R20.64] ;  /* 0x0000000e14297981 */ /* 0x000362000c1e1500 */
[----:B0-----:R-:W-:-:S03]  /*8410*/  IMAD.WIDE R8, R3, 0x2, R250 ;  /* 0x0000000203087825 */ /* 0x001fc600078e02fa */
[----:B------:R0:W5:Y:S01]  /*8420*/  LDG.E.U16 R43, desc[UR14][R22.64] ;  /* 0x0000000e162b7981 */ /* 0x000162000c1e1500 */
[----:B------:R-:W-:-:S03]  /*8430*/  IMAD.WIDE R14, R3, 0x2, R234 ;  /* 0x00000002030e7825 */ /* 0x000fc600078e02ea */
[----:B------:R0:W5:Y:S01]  /*8440*/  LDG.E.U16 R26, desc[UR14][R8.64] ;  /* 0x0000000e081a7981 */ /* 0x000162000c1e1500 */
[----:B-1----:R-:W-:-:S03]  /*8450*/  IMAD.WIDE R12, R3, 0x2, R226 ;  /* 0x00000002030c7825 */ /* 0x002fc600078e02e2 */
[----:B------:R-:W5:Y:S01]  /*8460*/  LDG.E.U16 R32, desc[UR14][R14.64] ;  /* 0x0000000e0e207981 */ /* 0x000f62000c1e1500 */
[----:B------:R-:W-:-:S03]  /*8470*/  IMAD.WIDE R16, R3, 0x2, R218 ;  /* 0x0000000203107825 */ /* 0x000fc600078e02da */
[----:B------:R1:W5:Y:S01]  /*8480*/  LDG.E.U16 R36, desc[UR14][R12.64] ;  /* 0x0000000e0c247981 */ /* 0x000362000c1e1500 */
[----:B------:R-:W-:-:S03]  /*8490*/  IMAD.WIDE R20, R3, 0x2, R210 ;  /* 0x0000000203147825 */ /* 0x000fc600078e02d2 */
[----:B------:R1:W5:Y:S01]  /*84a0*/  LDG.E.U16 R38, desc[UR14][R16.64] ;  /* 0x0000000e10267981 */ /* 0x000362000c1e1500 */
[----:B0-----:R-:W-:-:S03]  /*84b0*/  IMAD.WIDE R22, R3, 0x2, R202 ;  /* 0x0000000203167825 */ /* 0x001fc600078e02ca */
[----:B------:R0:W5:Y:S01]  /*84c0*/  LDG.E.U16 R40, desc[UR14][R20.64] ;  /* 0x0000000e14287981 */ /* 0x000162000c1e1500 */
[----:B------:R-:W-:-:S03]  /*84d0*/  IMAD.WIDE R8, R3, 0x2, R240 ;  /* 0x0000000203087825 */ /* 0x000fc600078e02f0 */
[----:B------:R-:W5:Y:S01]  /*84e0*/  LDG.E.U16 R42, desc[UR14][R22.64] ;  /* 0x0000000e162a7981 */ /* 0x000f62000c1e1500 */
[----:B-1----:R-:W-:-:S03]  /*84f0*/  IMAD.WIDE R12, R3, 0x2, R232 ;  /* 0x00000002030c7825 */ /* 0x002fc600078e02e8 */
[----:B------:R1:W5:Y:S01]  /*8500*/  LDG.E.U16 R31, desc[UR14][R8.64] ;  /* 0x0000000e081f7981 */ /* 0x000362000c1e1500 */
[----:B------:R-:W-:-:S03]  /*8510*/  IMAD.WIDE R14, R3, 0x2, R224 ;  /* 0x00000002030e7825 */ /* 0x000fc600078e02e0 */
[----:B------:R1:W5:Y:S01]  /*8520*/  LDG.E.U16 R34, desc[UR14][R12.64] ;  /* 0x0000000e0c227981 */ /* 0x000362000c1e1500 */
[----:B------:R-:W-:-:S03]  /*8530*/  IMAD.WIDE R18, R3, 0x2, R216 ;  /* 0x0000000203127825 */ /* 0x000fc600078e02d8 */
[----:B------:R1:W5:Y:S01]  /*8540*/  LDG.E.U16 R37, desc[UR14][R14.64] ;  /* 0x0000000e0e257981 */ /* 0x000362000c1e1500 */
[----:B------:R-:W-:-:S03]  /*8550*/  IMAD.WIDE R16, R3, 0x2, R208 ;  /* 0x0000000203107825 */ /* 0x000fc600078e02d0 */
[----:B------:R-:W5:Y:S01]  /*8560*/  LDG.E.U16 R22, desc[UR14][R18.64] ;  /* 0x0000000e12167981 */ /* 0x000f62000c1e1500 */
[----:B0-----:R-:W-:-:S03]  /*8570*/  IMAD.WIDE R20, R3, 0x2, R200 ;  /* 0x0000000203147825 */ /* 0x001fc600078e02c8 */
[----:B------:R0:W5:Y:S01]  /*8580*/  LDG.E.U16 R23, desc[UR14][R16.64] ;  /* 0x0000000e10177981 */ /* 0x000162000c1e1500 */
[----:B-1----:R-:W-:-:S03]  /*8590*/  IMAD.WIDE R8, R3, 0x2, R230 ;  /* 0x0000000203087825 */ /* 0x002fc600078e02e6 */
[----:B------:R-:W5:Y:S01]  /*85a0*/  LDG.E.U16 R20, desc[UR14][R20.64] ;  /* 0x0000000e14147981 */ /* 0x000f62000c1e1500 */
[----:B------:R-:W-:-:S03]  /*85b0*/  IMAD.WIDE R12, R3, 0x2, R222 ;  /* 0x00000002030c7825 */ /* 0x000fc600078e02de */
[----:B------:R-:W5:Y:S01]  /*85c0*/  LDG.E.U16 R9, desc[UR14][R8.64] ;  /* 0x0000000e08097981 */ /* 0x000f62000c1e1500 */
[----:B------:R-:W-:-:S03]  /*85d0*/  IMAD.WIDE R14, R3, 0x2, R214 ;  /* 0x00000002030e7825 */ /* 0x000fc600078e02d6 */
[----:B------:R-:W5:Y:S01]  /*85e0*/  LDG.E.U16 R13, desc[UR14][R12.64] ;  /* 0x0000000e0c0d7981 */ /* 0x000f62000c1e1500 */
[----:B0-----:R-:W-:-:S03]  /*85f0*/  IMAD.WIDE R16, R3, 0x2, R206 ;  /* 0x0000000203107825 */ /* 0x001fc600078e02ce */
[----:B------:R-:W5:Y:S01]  /*8600*/  LDG.E.U16 R15, desc[UR14][R14.64] ;  /* 0x0000000e0e0f7981 */ /* 0x000f62000c1e1500 */
[----:B------:R-:W-:-:S03]  /*8610*/  IMAD.WIDE R18, R3, 0x2, R198 ;  /* 0x0000000203127825 */ /* 0x000fc600078e02c6 */
[----:B------:R-:W5:Y:S04]  /*8620*/  LDG.E.U16 R17, desc[UR14][R16.64] ;  /* 0x0000000e10117981 */ /* 0x000f68000c1e1500 */
[----:B------:R-:W5:Y:S01]  /*8630*/  LDG.E.U16 R19, desc[UR14][R18.64] ;  /* 0x0000000e12137981 */ /* 0x000f62000c1e1500 */
[----:B--2---:R-:W-:-:S04]  /*8640*/  IMAD.WIDE R4, R3, 0x2, R4 ;  /* 0x0000000203047825 */ /* 0x004fc800078e0204 */
[C---:B---3--:R-:W-:Y:S01]  /*8650*/  IMAD.WIDE R6, R3.reuse, 0x2, R6 ;  /* 0x0000000203067825 */ /* 0x048fe200078e0206 */
[----:B------:R4:W2:Y:S04]  /*8660*/  LDG.E.U16 R25, desc[UR14][R4.64] ;  /* 0x0000000e04197981 */ /* 0x0008a8000c1e1500 */
[----:B------:R5:W3:Y:S01]  /*8670*/  LDG.E.U16 R27, desc[UR14][R6.64] ;  /* 0x0000000e061b7981 */ /* 0x000ae2000c1e1500 */
[----:B----4-:R-:W-:-:S04]  /*8680*/  IMAD.WIDE R4, R3, 0x2, R10 ;  /* 0x0000000203047825 */ /* 0x010fc800078e020a */
[C---:B------:R-:W-:Y:S01]  /*8690*/  IMAD.WIDE R10, R3.reuse, 0x2, R242 ;  /* 0x00000002030a7825 */ /* 0x040fe200078e02f2 */
[----:B------:R0:W4:Y:S03]  /*86a0*/  LDG.E.U16 R2, desc[UR14][R4.64] ;  /* 0x0000000e04027981 */ /* 0x000126000c1e1500 */
[C---:B-----5:R-:W-:Y:S01]  /*86b0*/  IMAD.WIDE R6, R3.reuse, 0x2, R46 ;  /* 0x0000000203067825 */ /* 0x060fe200078e022e */
[----:B------:R1:W5:Y:S04]  /*86c0*/  LDG.E.U16 R30, desc[UR14][R10.64] ;  /* 0x0000000e0a1e7981 */ /* 0x000368000c1e1500 */
[----:B------:R1:W5:Y:S01]  /*86d0*/  LDG.E.U16 R24, desc[UR14][R6.64] ;  /* 0x0000000e06187981 */ /* 0x000362000c1e1500 */
[----:B0-----:R-:W-:-:S04]  /*86e0*/  IMAD.WIDE R4, R3, 0x2, R248 ;  /* 0x0000000203047825 */ /* 0x001fc800078e02f8 */
[C---:B-1----:R-:W-:Y:S01]  /*86f0*/  IMAD.WIDE R10, R3.reuse, 0x2, R238 ;  /* 0x00000002030a7825 */ /* 0x042fe200078e02ee */
[----:B------:R0:W5:Y:S03]  /*8700*/  LDG.E.U16 R28, desc[UR14][R4.64] ;  /* 0x0000000e041c7981 */ /* 0x000166000c1e1500 */
[C---:B------:R-:W-:Y:S02]  /*8710*/  IMAD.WIDE R6, R3.reuse, 0x2, R246 ;  /* 0x0000000203067825 */ /* 0x040fe400078e02f6 */
[----:B------:R-:W5:Y:S04]  /*8720*/  LDG.E.U16 R11, desc[UR14][R10.64] ;  /* 0x0000000e0a0b7981 */ /* 0x000f68000c1e1500 */
[----:B------:R-:W5:Y:S01]  /*8730*/  LDG.E.U16 R7, desc[UR14][R6.64] ;  /* 0x0000000e06077981 */ /* 0x000f62000c1e1500 */
[----:B0-----:R-:W-:-:S06]  /*8740*/  IMAD.WIDE R4, R3, 0x2, R44 ;  /* 0x0000000203047825 */ /* 0x001fcc00078e022c */
[----:B------:R-:W5:Y:S01]  /*8750*/  LDG.E.U16 R5, desc[UR14][R4.64] ;  /* 0x0000000e04057981 */ /* 0x000f62000c1e1500 */
[----:B------:R-:W-:-:S03]  /*8760*/  LOP3.LUT R45, R134, 0x20, RZ, 0x3c, !PT ;  /* 0x00000020862d7812 */ /* 0x000fc600078e3cff */
[----:B------:R0:W-:Y:S04]  /*8770*/  STS.U16 [R134+UR11+0x14800], R29 ;  /* 0x0148001d86007988 */ /* 0x0001e8000800040b */
[----:B------:R0:W-:Y:S04]  /*8780*/  STS.U16 [R134+UR11+0x14c00], R33 ;  /* 0x014c002186007988 */ /* 0x0001e8000800040b */
[----:B------:R0:W-:Y:S04]  /*8790*/  STS.U16 [R134+UR11+0x15000], R35 ;  /* 0x0150002386007988 */ /* 0x0001e8000800040b */
[----:B------:R0:W-:Y:S04]  /*87a0*/  STS.U16 [R134+UR11+0x15400], R39 ;  /* 0x0154002786007988 */ /* 0x0001e8000800040b */
[----:B------:R0:W-:Y:S04]  /*87b0*/  STS.U16 [R134+UR11+0x15800], R41 ;  /* 0x0158002986007988 */ /* 0x0001e8000800040b */
[----:B------:R0:W-:Y:S01]  /*87c0*/  STS.U16 [R134+UR11+0x15c00], R43 ;  /* 0x015c002b86007988 */ /* 0x0001e2000800040b */
[----:B------:R-:W-:Y:S01]  /*87d0*/  LOP3.LUT R44, R134, 0x40, RZ, 0x3c, !PT ;  /* 0x00000040862c7812 */ /* 0x000fe200078e3cff */
[----:B------:R-:W-:-:S02]  /*87e0*/  UMOV UR4, 0x1 ;  /* 0x0000000100047882 */ /* 0x000fc40000000000 */
[----:B------:R-:W-:-:S04]  /*87f0*/  @!UP0 UIADD3 UR4, UPT, UPT, -UR4, 0x100000, URZ ;  /* 0x0010000004048890 */ /* 0x000fc8000fffe1ff */
[----:B------:R-:W-:Y:S02]  /*8800*/  @!UP0 USHF.L.U32 UR5, UR4, 0xb, URZ ;  /* 0x0000000b04058899 */ /* 0x000fe400080006ff */
[----:B------:R-:W-:Y:S01]  /*8810*/  @!UP0 USHF.L.U32 UR4, UR4, 0x1, URZ ;  /* 0x0000000104048899 */ /* 0x000fe200080006ff */
[----:B------:R-:W-:Y:S01]  /*8820*/  VOTEU.ALL UP2, P1 ;  /* 0x0000000000ff7886 */ /* 0x000fe20000840000 */
[----:B--2---:R0:W-:Y:S04]  /*8830*/  STS.U16 [R134+UR11+0x14000], R25 ;  /* 0x0140001986007988 */ /* 0x0041e8000800040b */
[----:B---3--:R0:W-:Y:S04]  /*8840*/  STS.U16 [R134+UR11+0x14400], R27 ;  /* 0x0144001b86007988 */ /* 0x0081e8000800040b */
[----:B----4-:R0:W-:Y:S04]  /*8850*/  STS.U16 [R45+UR11+0x14100], R2 ;  /* 0x014100022d007988 */ /* 0x0101e8000800040b */
[----:B------:R0:W-:Y:S04]  /*8860*/  STS.U16 [R45+UR11+0x14500], R26 ;  /* 0x0145001a2d007988 */ /* 0x0001e8000800040b */
[----:B-----5:R0:W-:Y:S04]  /*8870*/  STS.U16 [R45+UR11+0x14900], R30 ;  /* 0x0149001e2d007988 */ /* 0x0201e8000800040b */
        /* <DEDUP_REMOVED lines=21> */
[----:B------:R1:W-:Y:S06]  /*89d0*/  MEMBAR.ALL.CTA ;  /* 0x0000000000007992 */ /* 0x0003ec0000008000 */
[----:B-1----:R-:W-:Y:S04]  /*89e0*/  FENCE.VIEW.ASYNC.S ;  /* 0x00000000000073c6 */ /* 0x002fe80000000000 */
[----:B------:R-:W1:Y:S02]  /*89f0*/  FENCE.VIEW.ASYNC.S ;  /* 0x00000000000073c6 */ /* 0x000e640000000000 */
[----:B-1----:R0:W1:Y:S02]  /*8a00*/  @!UP2 SYNCS.EXCH.64 URZ, [UR11+0x1c010], UR4 ;  /* 0x01c010040bffa5b2 */ /* 0x0020640008000100 */
[----:B-1----:R-:W-:Y:S06]  /*8a10*/  BAR.SYNC.DEFER_BLOCKING 0x0 ;  /* 0x0000000000007b1d */ /* 0x002fec0000010000 */
[----:B0-----:R-:W-:Y:S05]  /*8a20*/  BRA.U UP1, `(.L_x_13) ;  /* 0x00000001017c7547 */ /* 0x001fea000b800000 */
[----:B------:R-:W-:Y:S01]  /*8a30*/  UMOV UR76, 0x0 ;  /* 0x00000000004c7882 */ /* 0x000fe20000000000 */
[----:B------:R-:W-:Y:S01]  /*8a40*/  UMOV UR77, 0x8108490 ;  /* 0x08108490004d7882 */ /* 0x000fe20000000000 */
[----:B------:R-:W-:Y:S01]  /*8a50*/  UMOV UR4, UR74 ;  /* 0x0000004a00047c82 */ /* 0x000fe20008000000 */
[----:B------:R-:W-:Y:S01]  /*8a60*/  UMOV UR5, 0x40004040 ;  /* 0x4000404000057882 */ /* 0x000fe20000000000 */
[----:B------:R-:W-:Y:S01]  /*8a70*/  UIADD3 UR75, UPT, UPT, UR10, 0x140, URZ ;  /* 0x000001400a4b7890 */ /* 0x000fe2000fffe0ff */
[----:B------:R0:W-:Y:S01]  /*8a80*/  UTCHMMA gdesc[UR4], gdesc[UR16], tmem[UR7], tmem[UR76], idesc[UR77], !UPT ;  /* 0x00ff4c10040075ea */ /* 0x0001e2000f800007 */
[----:B------:R-:W-:Y:S01]  /*8a90*/  UTCHMMA gdesc[UR18], gdesc[UR20], tmem[UR7], tmem[UR76], idesc[UR77], UPT ;  /* 0x00ff4c14120075ea */ /* 0x000fe2000b800007 */
[----:B0-----:R-:W-:Y:S01]  /*8aa0*/  UMOV UR4, 0x0 ;  /* 0x0000000000047882 */ /* 0x001fe20000000000 */
[----:B------:R-:W-:Y:S02]  /*8ab0*/  UMOV UR5, 0x8108490 ;  /* 0x0810849000057882 */ /* 0x000fe40000000000 */
[----:B------:R-:W-:Y:S01]  /*8ac0*/  UTCHMMA gdesc[UR24], gdesc[UR54], tmem[UR7], tmem[UR4], idesc[UR5], UPT ;  /* 0x00ff0436180075ea */ /* 0x000fe2000b800007 */
[----:B------:R-:W-:Y:S01]  /*8ad0*/  UTCHMMA gdesc[UR26], gdesc[UR56], tmem[UR7], tmem[UR4], idesc[UR5], UPT ;  /* 0x00ff04381a0075ea */ /* 0x000fe2000b800007 */
[----:B------:R-:W-:Y:S01]  /*8ae0*/  UTCHMMA gdesc[UR28], gdesc[UR58], tmem[UR7], tmem[UR76], idesc[UR77], UPT ;  /* 0x00ff4c3a1c0075ea */ /* 0x000fe2000b800007 */
[----:B------:R-:W-:Y:S01]  /*8af0*/  UTCHMMA gdesc[UR30], gdesc[UR60], tmem[UR7], tmem[UR76], idesc[UR77], UPT ;  /* 0x00ff4c3c1e0075ea */ /* 0x000fe2000b800007 */
[----:B------:R-:W-:Y:S01]  /*8b00*/  UTCHMMA gdesc[UR32], gdesc[UR62], tmem[UR7], tmem[UR4], idesc[UR5], UPT ;  /* 0x00ff043e200075ea */ /* 0x000fe2000b800007 */
[----:B------:R-:W-:Y:S01]  /*8b10*/  UTCHMMA gdesc[UR34], gdesc[UR64], tmem[UR7], tmem[UR76], idesc[UR77], UPT ;  /* 0x00ff4c40220075ea */ /* 0x000fe2000b800007 */
[----:B------:R-:W-:Y:S01]  /*8b20*/  UTCHMMA gdesc[UR36], gdesc[UR16], tmem[UR75], tmem[UR4], idesc[UR5], !UPT ;  /* 0x00ff0410240075ea */ /* 0x000fe2000f80004b */
[----:B------:R-:W-:Y:S01]  /*8b30*/  UTCHMMA gdesc[UR38], gdesc[UR20], tmem[UR75], tmem[UR76], idesc[UR77], UPT ;  /* 0x00ff4c14260075ea */ /* 0x000fe2000b80004b */
[----:B------:R-:W-:Y:S01]  /*8b40*/  UTCHMMA gdesc[UR40], gdesc[UR54], tmem[UR75], tmem[UR4], idesc[UR5], UPT ;  /* 0x00ff0436280075ea */ /* 0x000fe2000b80004b */
[----:B------:R-:W-:Y:S01]  /*8b50*/  UTCHMMA gdesc[UR42], gdesc[UR56], tmem[UR75], tmem[UR76], idesc[UR77], UPT ;  /* 0x00ff4c382a0075ea */ /* 0x000fe2000b80004b */
[----:B------:R0:W-:Y:S02]  /*8b60*/  UTCHMMA gdesc[UR44], gdesc[UR58], tmem[UR75], tmem[UR4], idesc[UR5], UPT ;  /* 0x00ff043a2c0075ea */ /* 0x0001e4000b80004b */
[----:B0-----:R-:W-:-:S09]  /*8b70*/  UIADD3 UR4, UPT, UPT, UR10, 0x140, URZ ;  /* 0x000001400a047890 */ /* 0x001fd2000fffe0ff */
[----:B------:R0:W-:Y:S02]  /*8b80*/  UTCHMMA gdesc[UR46], gdesc[UR60], tmem[UR4], tmem[UR76], idesc[UR77], UPT ;  /* 0x00ff4c3c2e0075ea */ /* 0x0001e4000b800004 */
[----:B0-----:R-:W-:Y:S02]  /*8b90*/  UMOV UR4, 0x0 ;  /* 0x0000000000047882 */ /* 0x001fe40000000000 */
[----:B------:R0:W-:Y:S02]  /*8ba0*/  UTCHMMA gdesc[UR48], gdesc[UR62], tmem[UR75], tmem[UR4], idesc[UR5], UPT ;  /* 0x00ff043e300075ea */ /* 0x0001e4000b80004b */
[----:B0-----:R-:W-:Y:S02]  /*8bb0*/  UIADD3 UR5, UPT, UPT, UR10, 0x140, URZ ;  /* 0x000001400a057890 */ /* 0x001fe4000fffe0ff */
[----:B------:R-:W-:-:S07]  /*8bc0*/  UIADD3 UR4, UPT, UPT, UR11, 0x1c010, URZ ;  /* 0x0001c0100b047890 */ /* 0x000fce000fffe0ff */
[----:B------:R0:W-:Y:S02]  /*8bd0*/  UTCHMMA gdesc[UR50], gdesc[UR64], tmem[UR5], tmem[UR76], idesc[UR77], UPT ;  /* 0x00ff4c40320075ea */ /* 0x0001e4000b800005 */
[----:B0-----:R-:W-:Y:S02]  /*8be0*/  UMOV UR5, URZ ;  /* 0x000000ff00057c82 */ /* 0x001fe40008000000 */
[----:B------:R-:W-:Y:S02]  /*8bf0*/  UMOV UR75, UR4 ;  /* 0x00000004004b7c82 */ /* 0x000fe40008000000 */
[----:B------:R0:W-:Y:S01]  /*8c00*/  UTCBAR [UR75], URZ ;  /* 0x000000ff4b0073e9 */ /* 0x0001e200080000ff */
[----:B------:R-:W-:Y:S02]  /*8c10*/  NOP ;  /* 0x0000000000007918 */ /* 0x000fe40000000000 */
.L_x_13:
[----:B------:R-:W1:Y:S02]  /*8c20*/  SYNCS.PHASECHK.TRANS64.TRYWAIT P2, [UR11+0x1c010], RZ ;  /* 0x01c010ffff0075a7 */ /* 0x000e64000804110b */
[----:B-1----:R-:W-:Y:S05]  /*8c30*/  @!P2 BRA `(.L_x_14) ;  /* 0x0000007400e8a947 */ /* 0x002fea0003800000 */
.L_x_23:
[----:B------:R-:W2:Y:S04]  /*8c40*/  LDL.64 R76, [R1+0x30] ;  /* 0x00003000014c7983 */ /* 0x000ea80000100a00 */
[----:B------:R-:W3:Y:S01]  /*8c50*/  LDL.64 R74, [R1+0x28] ;  /* 0x00002800014a7983 */ /* 0x000ee20000100a00 */
[----:B------:R-:W-:Y:S01]  /*8c60*/  SHF.L.U32 R68, R68, 0x1f, RZ ;  /* 0x0000001f44447819 */ /* 0x000fe200000006ff */
[----:B------:R-:W-:Y:S06]  /*8c70*/  BAR.SYNC.DEFER_BLOCKING 0x0 ;  /* 0x0000000000007b1d */ /* 0x000fec0000010000 */
[----:B------:R-:W1:Y:S01]  /*8c80*/  LDTM.x64 R4, tmem[UR72] ;  /* 0x00000048000479ee */ /* 0x000e620008340000 */
[----:B------:R-:W4:Y:S01]  /*8c90*/  @!P1 SYNCS.CCTL.IV [UR11+0x1c010] ;  /* 0x01c01000ff0099b1 */ /* 0x000f22000800000b */
[----:B------:R-:W-:Y:S01]  /*8ca0*/  NOP ;  /* 0x0000000000007918 */ /* 0x000fe20000000000 */
[----:B-1----:R-:W-:Y:S01]  /*8cb0*/  FMUL R2, R4, UR71 ;  /* 0x0000004704027c20 */ /* 0x002fe20008400000 */
[----:B------:R-:W-:Y:S01]  /*8cc0*/  FMUL R69, R5, UR71 ;  /* 0x0000004705457c20 */ /* 0x000fe20008400000 */
[----:B------:R-:W-:Y:S01]  /*8cd0*/  FMUL R70, R6, UR71 ;  /* 0x0000004706467c20 */ /* 0x000fe20008400000 */
[----:B------:R-:W-:Y:S01]  /*8ce0*/  FMUL R71, R7, UR71 ;  /* 0x0000004707477c20 */ /* 0x000fe20008400000 */
[----:B------:R-:W-:Y:S01]  /*8cf0*/  FMUL R72, R8, UR71 ;  /* 0x0000004708487c20 */ /* 0x000fe20008400000 */
[----:B----4-:R-:W1:Y:S02]  /*8d00*/  SYNCS.PHASECHK.TRANS64.TRYWAIT P2, [UR8], R68 ;  /* 0x00000044ff0075a7 */ /* 0x010e640008041108 */
[----:B------:R-:W-:Y:S01]  /*8d10*/  FMNMX3 R70, R2, R69, R70, !PT ;  /* 0x0000004502467276 */ /* 0x000fe20007800046 */
[----:B------:R-:W-:Y:S01]  /*8d20*/  FMUL R2, R9, UR71 ;  /* 0x0000004709027c20 */ /* 0x000fe20008400000 */
[----:B------:R-:W-:-:S02]  /*8d30*/  FMUL R69, R10, UR71 ;  /* 0x000000470a457c20 */ /* 0x000fc40008400000 */
[----:B------:R-:W-:Y:S01]  /*8d40*/  FMNMX3 R72, R70, R71, R72, !PT ;  /* 0x0000004746487276 */ /* 0x000fe20007800048 */
[----:B------:R-:W-:Y:S01]  /*8d50*/  FMUL R70, R11, UR71 ;  /* 0x000000470b467c20 */ /* 0x000fe20008400000 */
[----:B------:R-:W-:Y:S02]  /*8d60*/  FMUL R71, R12, UR71 ;  /* 0x000000470c477c20 */ /* 0x000fe40008400000 */
[----:B------:R-:W-:Y:S01]  /*8d70*/  FMNMX3 R72, R72, R2, R69, !PT ;  /* 0x0000000248487276 */ /* 0x000fe20007800045 */
[----:B------:R-:W-:Y:S01]  /*8d80*/  FMUL R2, R13, UR71 ;  /* 0x000000470d027c20 */ /* 0x000fe20008400000 */
[----:B------:R-:W-:Y:S02]  /*8d90*/  FMUL R69, R14, UR71 ;  /* 0x000000470e457c20 */ /* 0x000fe40008400000 */
        /* <DEDUP_REMOVED lines=79> */
[----:B------:R-:W-:-:S03]  /*9290*/  FMUL R71, R67, UR71 ;  /* 0x0000004743477c20 */ /* 0x000fc60008400000 */
[----:B------:R-:W-:-:S04]  /*92a0*/  FMNMX3 R2, R70, R2, R69, !PT ;  /* 0x0000000246027276 */ /* 0x000fc80007800045 */
[----:B------:R-:W-:-:S05]  /*92b0*/  FMNMX3 R2, R2, R71, R0, !PT ;  /* 0x0000004702027276 */ /* 0x000fca0007800000 */
[--C-:B------:R-:W-:Y:S01]  /*92c0*/  FFMA R5, R5, UR71, -R2.reuse ;  /* 0x0000004705057c23 */ /* 0x100fe20008000802 */
[--C-:B------:R-:W-:Y:S01]  /*92d0*/  FFMA R7, R7, UR71, -R2.reuse ;  /* 0x0000004707077c23 */ /* 0x100fe20008000802 */
[--C-:B------:R-:W-:Y:S01]  /*92e0*/  FFMA R11, R11, UR71, -R2.reuse ;  /* 0x000000470b0b7c23 */ /* 0x100fe20008000802 */
[--C-:B------:R-:W-:Y:S01]  /*92f0*/  FFMA R15, R15, UR71, -R2.reuse ;  /* 0x000000470f0f7c23 */ /* 0x100fe20008000802 */
[----:B------:R-:W-:Y:S01]  /*9300*/  FMUL R69, R5, 1.4426950216293334961 ;  /* 0x3fb8aa3b05457820 */ /* 0x000fe20000400000 */
[--C-:B------:R-:W-:Y:S01]  /*9310*/  FFMA R5, R6, UR71, -R2.reuse ;  /* 0x0000004706057c23 */ /* 0x100fe20008000802 */
[----:B------:R-:W-:Y:S01]  /*9320*/  FMUL R70, R7, 1.4426950216293334961 ;  /* 0x3fb8aa3b07467820 */ /* 0x000fe20000400000 */
[--C-:B------:R-:W-:Y:S01]  /*9330*/  FFMA R17, R17, UR71, -R2.reuse ;  /* 0x0000004711117c23 */ /* 0x100fe20008000802 */
[----:B------:R4:W0:Y:S01]  /*9340*/  MUFU.EX2 R6, R69 ;  /* 0x0000004500067308 */ /* 0x0008220000000800 */
[--C-:B------:R-:W-:Y:S01]  /*9350*/  FFMA R7, R8, UR71, -R2.reuse ;  /* 0x0000004708077c23 */ /* 0x100fe20008000802 */
[--C-:B------:R-:W-:Y:S01]  /*9360*/  FFMA R19, R19, UR71, -R2.reuse ;  /* 0x0000004713137c23 */ /* 0x100fe20008000802 */
[--C-:B------:R-:W-:Y:S01]  /*9370*/  FFMA R4, R4, UR71, -R2.reuse ;  /* 0x0000004704047c23 */ /* 0x100fe20008000802 */
[--C-:B------:R-:W-:Y:S01]  /*9380*/  FFMA R9, R9, UR71, -R2.reuse ;  /* 0x0000004709097c23 */ /* 0x100fe20008000802 */
[--C-:B------:R-:W-:Y:S01]  /*9390*/  FFMA R10, R10, UR71, -R2.reuse ;  /* 0x000000470a0a7c23 */ /* 0x100fe20008000802 */
[--C-:B------:R-:W-:Y:S01]  /*93a0*/  FFMA R13, R13, UR71, -R2.reuse ;  /* 0x000000470d0d7c23 */ /* 0x100fe20008000802 */
[--C-:B------:R-:W-:Y:S01]  /*93b0*/  FFMA R14, R14, UR71, -R2.reuse ;  /* 0x000000470e0e7c23 */ /* 0x100fe20008000802 */
[----:B------:R5:W0:Y:S01]  /*93c0*/  MUFU.EX2 R8, R70 ;  /* 0x0000004600087308 */ /* 0x000a220000000800 */
[----:B----4-:R-:W-:Y:S01]  /*93d0*/  FMUL R69, R11, 1.4426950216293334961 ;  /* 0x3fb8aa3b0b457820 */ /* 0x010fe20000400000 */
[--C-:B------:R-:W-:Y:S01]  /*93e0*/  FFMA R11, R12, UR71, -R2.reuse ;  /* 0x000000470c0b7c23 */ /* 0x100fe20008000802 */
[--C-:B------:R-:W-:Y:S01]  /*93f0*/  FFMA R20, R20, UR71, -R2.reuse ;  /* 0x0000004714147c23 */ /* 0x100fe20008000802 */
[--C-:B------:R-:W-:Y:S01]  /*9400*/  FFMA R21, R21, UR71, -R2.reuse ;  /* 0x0000004715157c23 */ /* 0x100fe20008000802 */
[--C-:B------:R-:W-:Y:S01]  /*9410*/  FFMA R22, R22, UR71, -R2.reuse ;  /* 0x0000004716167c23 */ /* 0x100fe20008000802 */
[----:B------:R-:W-:Y:S01]  /*9420*/  FMUL R91, R19, 1.4426950216293334961 ;  /* 0x3fb8aa3b135b7820 */ /* 0x000fe20000400000 */
[----:B------:R-:W-:Y:S01]  /*9430*/  FMUL R4, R4, 1.4426950216293334961 ;  /* 0x3fb8aa3b04047820 */ /* 0x000fe20000400000 */
[----:B------:R4:W0:Y:S01]  /*9440*/  MUFU.EX2 R12, R69 ;  /* 0x00000045000c7308 */ /* 0x0008220000000800 */
[----:B-----5:R-:W-:Y:S01]  /*9450*/  FMUL R70, R15, 1.4426950216293334961 ;  /* 0x3fb8aa3b0f467820 */ /* 0x020fe20000400000 */
[--C-:B------:R-:W-:Y:S01]  /*9460*/  FFMA R15, R16, UR71, -R2.reuse ;  /* 0x00000047100f7c23 */ /* 0x100fe20008000802 */
[----:B------:R-:W-:Y:S01]  /*9470*/  FMUL R5, R5, 1.4426950216293334961 ;  /* 0x3fb8aa3b05057820 */ /* 0x000fe20000400000 */
[----:B------:R-:W-:Y:S01]  /*9480*/  FMUL R7, R7, 1.4426950216293334961 ;  /* 0x3fb8aa3b07077820 */ /* 0x000fe20000400000 */
[----:B------:R-:W-:Y:S01]  /*9490*/  FMUL R9, R9, 1.4426950216293334961 ;  /* 0x3fb8aa3b09097820 */ /* 0x000fe20000400000 */
[----:B------:R-:W-:Y:S01]  /*94a0*/  FMUL R10, R10, 1.4426950216293334961 ;  /* 0x3fb8aa3b0a0a7820 */ /* 0x000fe20000400000 */
[----:B------:R-:W-:Y:S01]  /*94b0*/  FMUL R11, R11, 1.4426950216293334961 ;  /* 0x3fb8aa3b0b0b7820 */ /* 0x000fe20000400000 */
[----:B------:R-:W-:Y:S01]  /*94c0*/  FMUL R13, R13, 1.4426950216293334961 ;  /* 0x3fb8aa3b0d0d7820 */ /* 0x000fe20000400000 */
[----:B----4-:R-:W-:Y:S01]  /*94d0*/  FMUL R69, R17, 1.4426950216293334961 ;  /* 0x3fb8aa3b11457820 */ /* 0x010fe20000400000 */
[--C-:B------:R-:W-:Y:S01]  /*94e0*/  FFMA R17, R18, UR71, -R2.reuse ;  /* 0x0000004712117c23 */ /* 0x100fe20008000802 */
[----:B------:R-:W-:Y:S01]  /*94f0*/  FMUL R14, R14, 1.4426950216293334961 ;  /* 0x3fb8aa3b0e0e7820 */ /* 0x000fe20000400000 */
[----:B------:R-:W-:Y:S01]  /*9500*/  FMUL R15, R15, 1.4426950216293334961 ;  /* 0x3fb8aa3b0f0f7820 */ /* 0x000fe20000400000 */
[----:B------:R-:W-:Y:S01]  /*9510*/  FMUL R20, R20, 1.4426950216293334961 ;  /* 0x3fb8aa3b14147820 */ /* 0x000fe20000400000 */
[----:B------:R-:W-:Y:S01]  /*9520*/  FMUL R17, R17, 1.4426950216293334961 ;  /* 0x3fb8aa3b11117820 */ /* 0x000fe20000400000 */
[----:B------:R-:W-:Y:S01]  /*9530*/  FMUL R21, R21, 1.4426950216293334961 ;  /* 0x3fb8aa3b15157820 */ /* 0x000fe20000400000 */
[----:B------:R-:W-:Y:S01]  /*9540*/  FMUL R19, R22, 1.4426950216293334961 ;  /* 0x3fb8aa3b16137820 */ /* 0x000fe20000400000 */
[----:B------:R-:W4:Y:S01]  /*9550*/  MUFU.EX2 R4, R4 ;  /* 0x0000000400047308 */ /* 0x000f220000000800 */
[----:B------:R-:W-:-:S04]  /*9560*/  FFMA R23, R23, UR71, -R2 ;  /* 0x0000004717177c23 */ /* 0x000fc80008000802 */
[----:B------:R-:W-:-:S03]  /*9570*/  FMUL R93, R23, 1.4426950216293334961 ;  /* 0x3fb8aa3b175d7820 */ /* 0x000fc60000400000 */
[----:B------:R-:W0:Y:S08]  /*9580*/  MUFU.EX2 R5, R5 ;  /* 0x0000000500057308 */ /* 0x000e300000000800 */
[----:B------:R-:W0:Y:S08]  /*9590*/  MUFU.EX2 R7, R7 ;  /* 0x0000000700077308 */ /* 0x000e300000000800 */
[----:B------:R-:W0:Y:S08]  /*95a0*/  MUFU.EX2 R9, R9 ;  /* 0x0000000900097308 */ /* 0x000e300000000800 */
[----:B------:R-:W0:Y:S08]  /*95b0*/  MUFU.EX2 R10, R10 ;  /* 0x0000000a000a7308 */ /* 0x000e300000000800 */
[----:B------:R-:W0:Y:S08]  /*95c0*/  MUFU.EX2 R11, R11 ;  /* 0x0000000b000b7308 */ /* 0x000e300000000800 */
[----:B------:R-:W0:Y:S08]  /*95d0*/  MUFU.EX2 R13, R13 ;  /* 0x0000000d000d7308 */ /* 0x000e300000000800 */
[----:B------:R-:W0:Y:S08]  /*95e0*/  MUFU.EX2 R14, R14 ;  /* 0x0000000e000e7308 */ /* 0x000e300000000800 */
[----:B------:R0:W0:Y:S08]  /*95f0*/  MUFU.EX2 R16, R70 ;  /* 0x0000004600107308 */ /* 0x0000300000000800 */
[----:B------:R-:W0:Y:S08]  /*9600*/  MUFU.EX2 R15, R15 ;  /* 0x0000000f000f7308 */ /* 0x000e300000000800 */
[----:B------:R0:W0:Y:S01]  /*9610*/  MUFU.EX2 R18, R69 ;  /* 0x0000004500127308 */ /* 0x0000220000000800 */
[----:B--2---:R-:W-:-:S04]  /*9620*/  IMAD.WIDE R76, R132, 0x2, R76 ;  /* 0x00000002844c7825 */ /* 0x004fc800078e024c */
[----:B---3--:R-:W-:-:S03]  /*9630*/  IMAD.WIDE R74, R132, 0x2, R74 ;  /* 0x00000002844a7825 */ /* 0x008fc600078e024a */
[----:B------:R-:W2:Y:S08]  /*9640*/  MUFU.EX2 R17, R17 ;  /* 0x0000001100117308 */ /* 0x000eb00000000800 */
[----:B------:R-:W3:Y:S08]  /*9650*/  MUFU.EX2 R91, R91 ;  /* 0x0000005b005b7308 */ /* 0x000ef00000000800 */
[----:B------:R-:W0:Y:S08]  /*9660*/  MUFU.EX2 R20, R20 ;  /* 0x0000001400147308 */ /* 0x000e300000000800 */
[----:B------:R-:W0:Y:S08]  /*9670*/  MUFU.EX2 R21, R21 ;  /* 0x0000001500157308 */ /* 0x000e300000000800 */
[----:B------:R-:W0:Y:S01]  /*9680*/  MUFU.EX2 R19, R19 ;  /* 0x0000001300137308 */ /* 0x000e220000000800 */
[----:B-1234-:R-:W-:Y:S05]  /*9690*/  @!P2 BRA `(.L_x_15) ;  /* 0x0000006c005ca947 */ /* 0x01efea0003800000 */
.L_x_24:
[----:B0-----:R-:W-:Y:S01]  /*96a0*/  IMAD.WIDE R70, R132, 0x2, R188 ;  /* 0x0000000284467825 */ /* 0x001fe200078e02bc */
[----:B------:R0:W2:Y:S03]  /*96b0*/  LDG.E.U16 R69, desc[UR14][R74.64] ;  /* 0x0000000e4a457981 */ /* 0x0000a6000c1e1500 */
[----:B------:R-:W-:Y:S01]  /*96c0*/  FFMA R24, R24, UR71, -R2 ;  /* 0x0000004718187c23 */ /* 0x000fe20008000802 */
[----:B------:R-:W1:Y:S01]  /*96d0*/  MUFU.EX2 R93, R93 ;  /* 0x0000005d005d7308 */ /* 0x000e620000000800 */
[C---:B------:R-:W-:Y:S01]  /*96e0*/  IMAD.WIDE R22, R132.reuse, 0x2, R184 ;  /* 0x0000000284167825 */ /* 0x040fe200078e02b8 */
[----:B------:R-:W3:Y:S04]  /*96f0*/  LDG.E.U16 R68, desc[UR14][R76.64] ;  /* 0x0000000e4c447981 */ /* 0x000ee8000c1e1500 */
[----:B------:R-:W4:Y:S01]  /*9700*/  LDG.E.U16 R71, desc[UR14][R70.64] ;  /* 0x0000000e46477981 */ /* 0x000f22000c1e1500 */
[----:B0-----:R-:W-:-:S06]  /*9710*/  IMAD.WIDE R74, R132, 0x2, R180 ;  /* 0x00000002844a7825 */ /* 0x001fcc00078e02b4 */
[----:B------:R-:W5:Y:S04]  /*9720*/  LDG.E.U16 R75, desc[UR14][R74.64] ;  /* 0x0000000e4a4b7981 */ /* 0x000f68000c1e1500 */
[----:B------:R0:W2:Y:S02]  /*9730*/  LDG.E.U16 R70, desc[UR14][R22.64] ;  /* 0x0000000e16467981 */ /* 0x0000a4000c1e1500 */
[----:B0-----:R-:W-:-:S05]  /*9740*/  IMAD.WIDE R22, R132, 0x2, R176 ;  /* 0x0000000284167825 */ /* 0x001fca00078e02b0 */
[----:B------:R0:W2:Y:S01]  /*9750*/  LDG.E.U16 R74, desc[UR14][R22.64] ;  /* 0x0000000e164a7981 */ /* 0x0000a2000c1e1500 */
[--C-:B------:R-:W-:Y:S01]  /*9760*/  FFMA R26, R26, UR71, -R2.reuse ;  /* 0x000000471a1a7c23 */ /* 0x100fe20008000802 */
[--C-:B------:R-:W-:Y:S01]  /*9770*/  FFMA R25, R25, UR71, -R2.reuse ;  /* 0x0000004719197c23 */ /* 0x100fe20008000802 */
[----:B------:R-:W-:Y:S01]  /*9780*/  FFMA R76, R27, UR71, -R2 ;  /* 0x000000471b4c7c23 */ /* 0x000fe20008000802 */
[----:B0-----:R-:W-:-:S04]  /*9790*/  IMAD.WIDE R22, R132, 0x2, R168 ;  /* 0x0000000284167825 */ /* 0x001fc800078e02a8 */
[----:B------:R-:W-:Y:S01]  /*97a0*/  FMUL R95, R26, 1.4426950216293334961 ;  /* 0x3fb8aa3b1a5f7820 */ /* 0x000fe20000400000 */
[----:B------:R0:W2:Y:S01]  /*97b0*/  LDG.E.U16 R77, desc[UR14][R22.64] ;  /* 0x0000000e164d7981 */ /* 0x0000a2000c1e1500 */
[----:B------:R-:W-:-:S04]  /*97c0*/  IMAD.WIDE R72, R132, 0x2, R192 ;  /* 0x0000000284487825 */ /* 0x000fc800078e02c0 */
[----:B------:R-:W-:Y:S01]  /*97d0*/  FMUL R92, R24, 1.4426950216293334961 ;  /* 0x3fb8aa3b185c7820 */ /* 0x000fe20000400000 */
[----:B------:R-:W-:Y:S01]  /*97e0*/  FMUL R94, R25, 1.4426950216293334961 ;  /* 0x3fb8aa3b195e7820 */ /* 0x000fe20000400000 */
[----:B------:R-:W-:-:S04]  /*97f0*/  IMAD.WIDE R26, R132, 0x2, R164 ;  /* 0x00000002841a7825 */ /* 0x000fc800078e02a4 */
[----:B------:R-:W-:Y:S01]  /*9800*/  FMUL R85, R76, 1.4426950216293334961 ;  /* 0x3fb8aa3b4c557820 */ /* 0x000fe20000400000 */
[--C-:B------:R-:W-:Y:S01]  /*9810*/  FFMA R84, R29, UR71, -R2.reuse ;  /* 0x000000471d547c23 */ /* 0x100fe20008000802 */
[----:B------:R-:W-:Y:S01]  /*9820*/  FFMA R82, R28, UR71, -R2 ;  /* 0x000000471c527c23 */ /* 0x000fe20008000802 */
[C---:B0-----:R-:W-:Y:S01]  /*9830*/  IMAD.WIDE R22, R132.reuse, 0x2, R156 ;  /* 0x0000000284167825 */ /* 0x041fe200078e029c */
[----:B------:R0:W2:Y:S03]  /*9840*/  LDG.E.U16 R76, desc[UR14][R26.64] ;  /* 0x0000000e1a4c7981 */ /* 0x0000a6000c1e1500 */
[C---:B------:R-:W-:Y:S01]  /*9850*/  IMAD.WIDE R80, R132.reuse, 0x2, R152 ;  /* 0x0000000284507825 */ /* 0x040fe200078e0298 */
[----:B------:R1:W2:Y:S03]  /*9860*/  LDG.E.U16 R78, desc[UR14][R22.64] ;  /* 0x0000000e164e7981 */ /* 0x0002a6000c1e1500 */
[----:B------:R-:W-:Y:S01]  /*9870*/  IMAD.WIDE R24, R132, 0x2, R172 ;  /* 0x0000000284187825 */ /* 0x000fe200078e02ac */
[----:B------:R-:W2:Y:S01]  /*9880*/  LDG.E.U16 R72, desc[UR14][R72.64] ;  /* 0x0000000e48487981 */ /* 0x000ea2000c1e1500 */
[----:B------:R1:W-:Y:S02]  /*9890*/  MUFU.EX2 R28, R85 ;  /* 0x00000055001c7308 */ /* 0x0003e40000000800 */
[----:B0-----:R-:W-:Y:S01]  /*98a0*/  FMUL R27, R84, 1.4426950216293334961 ;  /* 0x3fb8aa3b541b7820 */ /* 0x001fe20000400000 */
[----:B------:R-:W2:Y:S01]  /*98b0*/  LDG.E.U16 R80, desc[UR14][R80.64] ;  /* 0x0000000e50507981 */ /* 0x000ea2000c1e1500 */
[----:B-1----:R-:W-:-:S03]  /*98c0*/  IMAD.WIDE R22, R132, 0x2, R148 ;  /* 0x0000000284167825 */ /* 0x002fc600078e0294 */
[----:B------:R0:W2:Y:S01]  /*98d0*/  LDG.E.U16 R73, desc[UR14][R24.64] ;  /* 0x0000000e18497981 */ /* 0x0000a2000c1e1500 */
[----:B------:R-:W-:-:S03]  /*98e0*/  IMAD.WIDE R84, R132, 0x2, R196 ;  /* 0x0000000284547825 */ /* 0x000fc600078e02c4 */
[----:B------:R1:W2:Y:S01]  /*98f0*/  LDG.E.U16 R81, desc[UR14][R22.64] ;  /* 0x0000000e16517981 */ /* 0x0002a2000c1e1500 */
[----:B------:R-:W-:Y:S01]  /*9900*/  FMUL R86, R82, 1.4426950216293334961 ;  /* 0x3fb8aa3b52567820 */ /* 0x000fe20000400000 */
[C---:B------:R-:W-:Y:S02]  /*9910*/  IMAD.WIDE R82, R132.reuse, 0x2, R144 ;  /* 0x0000000284527825 */ /* 0x040fe400078e0290 */
[----:B------:R-:W2:Y:S02]  /*9920*/  LDG.E.U16 R84, desc[UR14][R84.64] ;  /* 0x0000000e54547981 */ /* 0x000ea4000c1e1500 */
[----:B0-----:R-:W-:-:S04]  /*9930*/  IMAD.WIDE R24, R132, 0x2, R160 ;  /* 0x0000000284187825 */ /* 0x001fc800078e02a0 */
[C---:B-1----:R-:W-:Y:S01]  /*9940*/  IMAD.WIDE R22, R132.reuse, 0x2, R194 ;  /* 0x0000000284167825 */ /* 0x042fe200078e02c2 */
[----:B------:R0:W2:Y:S03]  /*9950*/  LDG.E.U16 R79, desc[UR14][R24.64] ;  /* 0x0000000e184f7981 */ /* 0x0000a6000c1e1500 */
[----:B------:R-:W-:Y:S01]  /*9960*/  IMAD.WIDE R88, R132, 0x2, R182 ;  /* 0x0000000284587825 */ /* 0x000fe200078e02b6 */
[----:B------:R1:W2:Y:S03]  /*9970*/  LDG.E.U16 R85, desc[UR14][R22.64] ;  /* 0x0000000e16557981 */ /* 0x0002a6000c1e1500 */
[----:B------:R-:W-:Y:S01]  /*9980*/  FFMA R26, R30, UR71, -R2 ;  /* 0x000000471e1a7c23 */ /* 0x000fe20008000802 */
[----:B------:R1:W-:Y:S01]  /*9990*/  MUFU.EX2 R29, R86 ;  /* 0x00000056001d7308 */ /* 0x0003e20000000800 */
[----:B------:R-:W2:Y:S01]  /*99a0*/  LDG.E.U16 R82, desc[UR14][R82.64] ;  /* 0x0000000e52527981 */ /* 0x000ea2000c1e1500 */
[----:B0-----:R-:W-:-:S03]  /*99b0*/  IMAD.WIDE R24, R132, 0x2, R140 ;  /* 0x0000000284187825 */ /* 0x001fc600078e028c */
[----:B------:R-:W2:Y:S01]  /*99c0*/  LDG.E.U16 R88, desc[UR14][R88.64] ;  /* 0x0000000e58587981 */ /* 0x000ea2000c1e1500 */
[----:B-1----:R-:W-:-:S04]  /*99d0*/  IMAD.WIDE R22, R132, 0x2, R178 ;  /* 0x0000000284167825 */ /* 0x002fc800078e02b2 */
[----:B------:R-:W-:Y:S01]  /*99e0*/  FMUL R96, R26, 1.4426950216293334961 ;  /* 0x3fb8aa3b1a607820 */ /* 0x000fe20000400000 */
[C---:B------:R-:W-:Y:S01]  /*99f0*/  IMAD.WIDE R86, R132.reuse, 0x2, R190 ;  /* 0x0000000284567825 */ /* 0x040fe200078e02be */
[----:B------:R0:W2:Y:S03]  /*9a00*/  LDG.E.U16 R83, desc[UR14][R24.64] ;  /* 0x0000000e18537981 */ /* 0x0000a6000c1e1500 */
[--C-:B------:R-:W-:Y:S01]  /*9a10*/  FFMA R26, R31, UR71, -R2.reuse ;  /* 0x000000471f1a7c23 */ /* 0x100fe20008000802 */
[----:B------:R1:W2:Y:S01]  /*9a20*/  LDG.E.U16 R89, desc[UR14][R22.64] ;  /* 0x0000000e16597981 */ /* 0x0002a2000c1e1500 */
[----:B------:R1:W-:Y:S01]  /*9a30*/  MUFU.EX2 R31, R96 ;  /* 0x00000060001f7308 */ /* 0x0003e20000000800 */
[----:B------:R-:W-:Y:S02]  /*9a40*/  FFMA R98, R33, UR71, -R2 ;  /* 0x0000004721627c23 */ /* 0x000fe40008000802 */
[----:B------:R-:W2:Y:S01]  /*9a50*/  LDG.E.U16 R86, desc[UR14][R86.64] ;  /* 0x0000000e56567981 */ /* 0x000ea2000c1e1500 */
[----:B0-----:R-:W-:-:S04]  /*9a60*/  IMAD.WIDE R24, R132, 0x2, R186 ;  /* 0x0000000284187825 */ /* 0x001fc800078e02ba */
[----:B-1----:R-:W-:-:S04]  /*9a70*/  IMAD.WIDE R22, R132, 0x2, R170 ;  /* 0x0000000284167825 */ /* 0x002fc800078e02aa */
[----:B------:R-:W-:Y:S01]  /*9a80*/  FMUL R97, R26, 1.4426950216293334961 ;  /* 0x3fb8aa3b1a617820 */ /* 0x000fe20000400000 */
[----:B------:R0:W-:Y:S01]  /*9a90*/  MUFU.EX2 R30, R27 ;  /* 0x0000001b001e7308 */ /* 0x0001e20000000800 */
[----:B------:R1:W2:Y:S01]  /*9aa0*/  LDG.E.U16 R87, desc[UR14][R24.64] ;  /* 0x0000000e18577981 */ /* 0x0002a2000c1e1500 */
[----:B------:R-:W-:-:S03]  /*9ab0*/  FFMA R90, R32, UR71, -R2 ;  /* 0x00000047205a7c23 */ /* 0x000fc60008000802 */
[----:B------:R1:W2:Y:S01]  /*9ac0*/  LDG.E.U16 R96, desc[UR14][R22.64] ;  /* 0x0000000e16607981 */ /* 0x0002a2000c1e1500 */
[----:B0-----:R-:W-:-:S04]  /*9ad0*/  IMAD.WIDE R26, R132, 0x2, R174 ;  /* 0x00000002841a7825 */ /* 0x001fc800078e02ae */
[C---:B-1----:R-:W-:Y:S01]  /*9ae0*/  IMAD.WIDE R24, R132.reuse, 0x2, R166 ;  /* 0x0000000284187825 */ /* 0x042fe200078e02a6 */
[----:B------:R0:W-:Y:S03]  /*9af0*/  MUFU.EX2 R32, R97 ;  /* 0x0000006100207308 */ /* 0x0001e60000000800 */
[----:B------:R-:W-:-:S04]  /*9b00*/  IMAD.WIDE R22, R132, 0x2, R162 ;  /* 0x0000000284167825 */ /* 0x000fc800078e02a2 */
[----:B------:R-:W-:Y:S01]  /*9b10*/  FMUL R99, R90, 1.4426950216293334961 ;  /* 0x3fb8aa3b5a637820 */ /* 0x000fe20000400000 */
[----:B------:R-:W-:Y:S01]  /*9b20*/  FMUL R103, R98, 1.4426950216293334961 ;  /* 0x3fb8aa3b62677820 */ /* 0x000fe20000400000 */
[----:B------:R1:W2:Y:S01]  /*9b30*/  LDG.E.U16 R90, desc[UR14][R26.64] ;  /* 0x0000000e1a5a7981 */ /* 0x0002a2000c1e1500 */
[----:B------:R-:W-:-:S03]  /*9b40*/  FFMA R100, R34, UR71, -R2 ;  /* 0x0000004722647c23 */ /* 0x000fc60008000802 */
[----:B0-----:R0:W2:Y:S04]  /*9b50*/  LDG.E.U16 R97, desc[UR14][R24.64] ;  /* 0x0000000e18617981 */ /* 0x0010a8000c1e1500 */
[----:B------:R0:W2:Y:S01]  /*9b60*/  LDG.E.U16 R98, desc[UR14][R22.64] ;  /* 0x0000000e16627981 */ /* 0x0000a2000c1e1500 */
[----:B-1----:R-:W-:-:S04]  /*9b70*/  IMAD.WIDE R26, R132, 0x2, R154 ;  /* 0x00000002841a7825 */ /* 0x002fc800078e029a */
[C---:B0-----:R-:W-:Y:S01]  /*9b80*/  IMAD.WIDE R24, R132.reuse, 0x2, R158 ;  /* 0x0000000284187825 */ /* 0x041fe200078e029e */
[----:B------:R0:W-:Y:S03]  /*9b90*/  MUFU.EX2 R33, R99 ;  /* 0x0000006300217308 */ /* 0x0001e60000000800 */
[----:B------:R-:W-:-:S04]  /*9ba0*/  IMAD.WIDE R22, R132, 0x2, R150 ;  /* 0x0000000284167825 */ /* 0x000fc800078e0296 */
[----:B------:R-:W-:Y:S01]  /*9bb0*/  FFMA R102, R35, UR71, -R2 ;  /* 0x0000004723667c23 */ /* 0x000fe20008000802 */
[----:B------:R-:W-:Y:S02]  /*9bc0*/  FMUL R105, R100, 1.4426950216293334961 ;  /* 0x3fb8aa3b64697820 */ /* 0x000fe40000400000 */
[----:B------:R1:W2:Y:S04]  /*9bd0*/  LDG.E.U16 R100, desc[UR14][R26.64] ;  /* 0x0000000e1a647981 */ /* 0x0002a8000c1e1500 */
[----:B0-----:R0:W2:Y:S04]  /*9be0*/  LDG.E.U16 R99, desc[UR14][R24.64] ;  /* 0x0000000e18637981 */ /* 0x0010a8000c1e1500 */
[----:B------:R0:W2:Y:S01]  /*9bf0*/  LDG.E.U16 R101, desc[UR14][R22.64] ;  /* 0x0000000e16657981 */ /* 0x0000a2000c1e1500 */
[----:B-1----:R-:W-:-:S04]  /*9c00*/  IMAD.WIDE R26, R132, 0x2, R138 ;  /* 0x00000002841a7825 */ /* 0x002fc800078e028a */
[----:B0-----:R-:W-:-:S04]  /*9c10*/  IMAD.WIDE R24, R132, 0x2, R146 ;  /* 0x0000000284187825 */ /* 0x001fc800078e0292 */
[----:B------:R-:W-:Y:S01]  /*9c20*/  FMUL R106, R102, 1.4426950216293334961 ;  /* 0x3fb8aa3b666a7820 */ /* 0x000fe20000400000 */
[----:B------:R-:W-:Y:S01]  /*9c30*/  IMAD.WIDE R22, R132, 0x2, R142 ;  /* 0x0000000284167825 */ /* 0x000fe200078e028e */
[----:B------:R0:W2:Y:S03]  /*9c40*/  LDG.E.U16 R102, desc[UR14][R24.64] ;  /* 0x0000000e18667981 */ /* 0x0000a6000c1e1500 */
[--C-:B------:R-:W-:Y:S01]  /*9c50*/  FFMA R104, R36, UR71, -R2.reuse ;  /* 0x0000004724687c23 */ /* 0x100fe20008000802 */
[----:B------:R1:W-:Y:S01]  /*9c60*/  MUFU.EX2 R34, R103 ;  /* 0x0000006700227308 */ /* 0x0003e20000000800 */
[----:B------:R-:W2:Y:S04]  /*9c70*/  LDG.E.U16 R36, desc[UR14][R22.64] ;  /* 0x0000000e16247981 */ /* 0x000ea8000c1e1500 */
[----:B-1----:R1:W2:Y:S01]  /*9c80*/  LDG.E.U16 R103, desc[UR14][R26.64] ;  /* 0x0000000e1a677981 */ /* 0x0022a2000c1e1500 */
[----:B------:R-:W-:-:S04]  /*9c90*/  FFMA R38, R38, UR71, -R2 ;  /* 0x0000004726267c23 */ /* 0x000fc80008000802 */
[----:B0-----:R-:W-:Y:S01]  /*9ca0*/  FMUL R25, R38, 1.4426950216293334961 ;  /* 0x3fb8aa3b26197820 */ /* 0x001fe20000400000 */
[----:B------:R-:W-:Y:S01]  /*9cb0*/  FADD R38, R4, R6 ;  /* 0x0000000604267221 */ /* 0x000fe20000000000 */
[----:B------:R0:W-:Y:S01]  /*9cc0*/  MUFU.EX2 R35, R105 ;  /* 0x0000006900237308 */ /* 0x0001e20000000800 */
[----:B------:R-:W-:Y:S02]  /*9cd0*/  FFMA R39, R39, UR71, -R2 ;  /* 0x0000004727277c23 */ /* 0x000fe40008000802 */
[----:B0-----:R-:W-:Y:S02]  /*9ce0*/  FADD R105, R5, R38 ;  /* 0x0000002605697221 */ /* 0x001fe40000000000 */
[----:B------:R-:W-:Y:S02]  /*9cf0*/  FMUL R39, R39, 1.4426950216293334961 ;  /* 0x3fb8aa3b27277820 */ /* 0x000fe40000400000 */
[----:B------:R-:W-:Y:S02]  /*9d00*/  FADD R38, R8, R105 ;  /* 0x0000006908267221 */ /* 0x000fe40000000000 */
[----:B-1----:R0:W-:Y:S02]  /*9d10*/  MUFU.EX2 R26, R39 ;  /* 0x00000027001a7308 */ /* 0x0021e40000000800 */
[----:B------:R-:W-:Y:S01]  /*9d20*/  FADD R38, R7, R38 ;  /* 0x0000002607267221 */ /* 0x000fe20000000000 */
[----:B------:R-:W-:-:S03]  /*9d30*/  FFMA R40, R40, UR71, -R2 ;  /* 0x0000004728287c23 */ /* 0x000fc60008000802 */
[----:B0-----:R-:W-:Y:S01]  /*9d40*/  FADD R39, R9, R38 ;  /* 0x0000002609277221 */ /* 0x001fe20000000000 */
[----:B------:R-:W-:-:S03]  /*9d50*/  FFMA R37, R37, UR71, -R2 ;  /* 0x0000004725257c23 */ /* 0x000fc60008000802 */
[----:B------:R-:W-:Y:S01]  /*9d60*/  FADD R39, R10, R39 ;  /* 0x000000270a277221 */ /* 0x000fe20000000000 */
[----:B------:R-:W-:Y:S01]  /*9d70*/  FMUL R27, R40, 1.4426950216293334961 ;  /* 0x3fb8aa3b281b7820 */ /* 0x000fe20000400000 */
[----:B------:R-:W-:Y:S02]  /*9d80*/  FMUL R37, R37, 1.4426950216293334961 ;  /* 0x3fb8aa3b25257820 */ /* 0x000fe40000400000 */
[----:B------:R-:W-:Y:S01]  /*9d90*/  FADD R40, R12, R39 ;  /* 0x000000270c287221 */ /* 0x000fe20000000000 */
[----:B------:R-:W-:Y:S01]  /*9da0*/  FFMA R41, R41, UR71, -R2 ;  /* 0x0000004729297c23 */ /* 0x000fe20008000802 */
[----:B------:R0:W-:Y:S02]  /*9db0*/  MUFU.EX2 R23, R37 ;  /* 0x0000002500177308 */ /* 0x0001e40000000800 */
[----:B------:R-:W-:Y:S01]  /*9dc0*/  FADD R40, R11, R40 ;  /* 0x000000280b287221 */ /* 0x000fe20000000000 */
[----:B------:R-:W-:Y:S01]  /*9dd0*/  FFMA R42, R42, UR71, -R2 ;  /* 0x000000472a2a7c23 */ /* 0x000fe20008000802 */
[----:B0-----:R-:W-:-:S02]  /*9de0*/  FMUL R37, R41, 1.4426950216293334961 ;  /* 0x3fb8aa3b29257820 */ /* 0x001fc40000400000 */
[----:B------:R-:W-:Y:S01]  /*9df0*/  FADD R41, R13, R40 ;  /* 0x000000280d297221 */ /* 0x000fe20000000000 */
[----:B------:R-:W-:-:S03]  /*9e00*/  FMUL R38, R42, 1.4426950216293334961 ;  /* 0x3fb8aa3b2a267820 */ /* 0x000fc60000400000 */
[----:B------:R-:W-:Y:S01]  /*9e10*/  FADD R41, R14, R41 ;  /* 0x000000290e297221 */ /* 0x000fe20000000000 */
[----:B------:R-:W-:-:S03]  /*9e20*/  FFMA R43, R43, UR71, -R2 ;  /* 0x000000472b2b7c23 */ /* 0x000fc60008000802 */
[----:B------:R-:W-:Y:S01]  /*9e30*/  FADD R42, R16, R41 ;  /* 0x00000029102a7221 */ /* 0x000fe20000000000 */
[----:B------:R-:W-:Y:S01]  /*9e40*/  FMUL R39, R43, 1.4426950216293334961 ;  /* 0x3fb8aa3b2b277820 */ /* 0x000fe20000400000 */
[----:B------:R-:W-:Y:S02]  /*9e50*/  FFMA R44, R44, UR71, -R2 ;  /* 0x000000472c2c7c23 */ /* 0x000fe40008000802 */
[----:B------:R-:W-:Y:S02]  /*9e60*/  FADD R43, R15, R42 ;  /* 0x0000002a0f2b7221 */ /* 0x000fe40000000000 */
[----:B------:R-:W-:Y:S02]  /*9e70*/  FMUL R40, R44, 1.4426950216293334961 ;  /* 0x3fb8aa3b2c287820 */ /* 0x000fe40000400000 */
[----:B------:R-:W-:Y:S01]  /*9e80*/  FADD R44, R18, R43 ;  /* 0x0000002b122c7221 */ /* 0x000fe20000000000 */
[----:B------:R-:W-:-:S03]  /*9e90*/  FFMA R45, R45, UR71, -R2 ;  /* 0x000000472d2d7c23 */ /* 0x000fc60008000802 */
[----:B------:R-:W-:Y:S01]  /*9ea0*/  FADD R44, R17, R44 ;  /* 0x0000002c112c7221 */ /* 0x000fe20000000000 */
[----:B------:R-:W-:-:S03]  /*9eb0*/  FMUL R41, R45, 1.4426950216293334961 ;  /* 0x3fb8aa3b2d297820 */ /* 0x000fc60000400000 */
[----:B------:R-:W-:Y:S01]  /*9ec0*/  FADD R45, R91, R44 ;  /* 0x0000002c5b2d7221 */ /* 0x000fe20000000000 */
[----:B------:R-:W0:Y:S01]  /*9ed0*/  MUFU.EX2 R92, R92 ;  /* 0x0000005c005c7308 */ /* 0x000e220000000800 */
[----:B------:R-:W-:Y:S02]  /*9ee0*/  FFMA R46, R46, UR71, -R2 ;  /* 0x000000472e2e7c23 */ /* 0x000fe40008000802 */
[----:B------:R-:W-:Y:S02]  /*9ef0*/  FADD R44, R20, R45 ;  /* 0x0000002d142c7221 */ /* 0x000fe40000000000 */
[----:B------:R-:W-:Y:S02]  /*9f00*/  FMUL R42, R46, 1.4426950216293334961 ;  /* 0x3fb8aa3b2e2a7820 */ /* 0x000fe40000400000 */
[----:B------:R-:W-:Y:S01]  /*9f10*/  FADD R46, R21, R44 ;  /* 0x0000002c152e7221 */ /* 0x000fe20000000000 */
[----:B------:R-:W1:Y:S01]  /*9f20*/  MUFU.EX2 R94, R94 ;  /* 0x0000005e005e7308 */ /* 0x000e620000000800 */
[----:B------:R-:W-:-:S02]  /*9f30*/  FFMA R47, R47, UR71, -R2 ;  /* 0x000000472f2f7c23 */ /* 0x000fc40008000802 */
[----:B------:R-:W-:-:S05]  /*9f40*/  FADD R46, R19, R46 ;  /* 0x0000002e132e7221 */ /* 0x000fca0000000000 */
[----:B------:R-:W3:Y:S01]  /*9f50*/  MUFU.EX2 R95, R95 ;  /* 0x0000005f005f7308 */ /* 0x000ee20000000800 */
[----:B------:R-:W-:Y:S01]  /*9f60*/  FMUL R43, R47, 1.4426950216293334961 ;  /* 0x3fb8aa3b2f2b7820 */ /* 0x000fe20000400000 */
[----:B------:R-:W-:Y:S01]  /*9f70*/  FADD R47, R93, R46 ;  /* 0x0000002e5d2f7221 */ /* 0x000fe20000000000 */
[----:B------:R-:W-:-:S03]  /*9f80*/  FFMA R48, R48, UR71, -R2 ;  /* 0x0000004730307c23 */ /* 0x000fc60008000802 */
[----:B0-----:R-:W-:Y:S01]  /*9f90*/  FADD R47, R92, R47 ;  /* 0x0000002f5c2f7221 */ /* 0x001fe20000000000 */
[----:B------:R-:W-:-:S03]  /*9fa0*/  FMUL R44, R48, 1.4426950216293334961 ;  /* 0x3fb8aa3b302c7820 */ /* 0x000fc60000400000 */
[----:B-1----:R-:W-:Y:S01]  /*9fb0*/  FADD R48, R94, R47 ;  /* 0x0000002f5e307221 */ /* 0x002fe20000000000 */
[----:B------:R-:W-:-:S03]  /*9fc0*/  FFMA R49, R49, UR71, -R2 ;  /* 0x0000004731317c23 */ /* 0x000fc60008000802 */
[----:B---3--:R-:W-:Y:S01]  /*9fd0*/  FADD R47, R95, R48 ;  /* 0x000000305f2f7221 */ /* 0x008fe20000000000 */
[----:B------:R-:W-:-:S03]  /*9fe0*/  FMUL R45, R49, 1.4426950216293334961 ;  /* 0x3fb8aa3b312d7820 */ /* 0x000fc60000400000 */
[----:B------:R-:W-:Y:S01]  /*9ff0*/  FADD R48, R28, R47 ;  /* 0x0000002f1c307221 */ /* 0x000fe20000000000 */
[----:B------:R-:W-:-:S03]  /*a000*/  FFMA R50, R50, UR71, -R2 ;  /* 0x0000004732327c23 */ /* 0x000fc60008000802 */
[----:B------:R-:W-:Y:S01]  /*a010*/  FADD R49, R29, R48 ;  /* 0x000000301d317221 */ /* 0x000fe20000000000 */
[----:B------:R-:W-:-:S03]  /*a020*/  FMUL R46, R50, 1.4426950216293334961 ;  /* 0x3fb8aa3b322e7820 */ /* 0x000fc60000400000 */
[----:B------:R-:W-:Y:S01]  /*a030*/  FADD R50, R30, R49 ;  /* 0x000000311e327221 */ /* 0x000fe20000000000 */
[----:B------:R-:W0:Y:S03]  /*a040*/  MUFU.EX2 R24, R106 ;  /* 0x0000006a00187308 */ /* 0x000e260000000800 */
[----:B------:R-:W-:Y:S01]  /*a050*/  FADD R49, R31, R50 ;  /* 0x000000321f317221 */ /* 0x000fe20000000000 */
[----:B------:R-:W-:Y:S01]  /*a060*/  FMUL R104, R104, 1.4426950216293334961 ;  /* 0x3fb8aa3b68687820 */ /* 0x000fe20000400000 */
[--C-:B------:R-:W-:Y:S02]  /*a070*/  FFMA R51, R51, UR71, -R2.reuse ;  /* 0x0000004733337c23 */ /* 0x100fe40008000802 */
[----:B------:R-:W-:Y:S01]  /*a080*/  FADD R50, R32, R49 ;  /* 0x0000003120327221 */ /* 0x000fe20000000000 */
[----:B------:R-:W1:Y:S01]  /*a090*/  MUFU.EX2 R22, R104 ;  /* 0x0000006800167308 */ /* 0x000e620000000800 */
[----:B------:R-:W-:Y:S01]  /*a0a0*/  FMUL R47, R51, 1.4426950216293334961 ;  /* 0x3fb8aa3b332f7820 */ /* 0x000fe20000400000 */
[----:B------:R-:W-:Y:S01]  /*a0b0*/  FFMA R52, R52, UR71, -R2 ;  /* 0x0000004734347c23 */ /* 0x000fe20008000802 */
[----:B------:R-:W-:-:S03]  /*a0c0*/  FADD R51, R33, R50 ;  /* 0x0000003221337221 */ /* 0x000fc60000000000 */
[----:B------:R-:W-:Y:S01]  /*a0d0*/  FMUL R48, R52, 1.4426950216293334961 ;  /* 0x3fb8aa3b34307820 */ /* 0x000fe20000400000 */
[----:B------:R-:W-:Y:S01]  /*a0e0*/  FADD R52, R34, R51 ;  /* 0x0000003322347221 */ /* 0x000fe20000000000 */
[----:B------:R-:W3:Y:S01]  /*a0f0*/  MUFU.EX2 R25, R25 ;  /* 0x0000001900197308 */ /* 0x000ee20000000800 */
[----:B------:R-:W-:Y:S02]  /*a100*/  FFMA R53, R53, UR71, -R2 ;  /* 0x0000004735357c23 */ /* 0x000fe40008000802 */
[----:B------:R-:W-:Y:S02]  /*a110*/  FADD R51, R35, R52 ;  /* 0x0000003423337221 */ /* 0x000fe40000000000 */
[----:B------:R-:W-:Y:S02]  /*a120*/  FMUL R49, R53, 1.4426950216293334961 ;  /* 0x3fb8aa3b35317820 */ /* 0x000fe40000400000 */
[----:B0-----:R-:W-:Y:S01]  /*a130*/  FADD R53, R24, R51 ;  /* 0x0000003318357221 */ /* 0x001fe20000000000 */
[----:B------:R-:W0:Y:S01]  /*a140*/  MUFU.EX2 R27, R27 ;  /* 0x0000001b001b7308 */ /* 0x000e220000000800 */
[----:B------:R-:W-:-:S02]  /*a150*/  FFMA R54, R54, UR71, -R2 ;  /* 0x0000004736367c23 */ /* 0x000fc40008000802 */
[----:B-1----:R-:W-:Y:S02]  /*a160*/  FADD R52, R22, R53 ;  /* 0x0000003516347221 */ /* 0x002fe40000000000 */
[----:B------:R-:W-:Y:S02]  /*a170*/  FMUL R50, R54, 1.4426950216293334961 ;  /* 0x3fb8aa3b36327820 */ /* 0x000fe40000400000 */
[----:B------:R-:W-:Y:S01]  /*a180*/  FADD R54, R23, R52 ;  /* 0x0000003417367221 */ /* 0x000fe20000000000 */
[----:B------:R-:W1:Y:S03]  /*a190*/  MUFU.EX2 R37, R37 ;  /* 0x0000002500257308 */ /* 0x000e660000000800 */
[----:B---3--:R-:W-:-:S05]  /*a1a0*/  FADD R53, R25, R54 ;  /* 0x0000003619357221 */ /* 0x008fca0000000000 */
[----:B------:R-:W3:Y:S01]  /*a1b0*/  MUFU.EX2 R38, R38 ;  /* 0x0000002600267308 */ /* 0x000ee20000000800 */
[----:B------:R-:W-:Y:S01]  /*a1c0*/  FADD R54, R26, R53 ;  /* 0x000000351a367221 */ /* 0x000fe20000000000 */
[----:B------:R-:W-:-:S06]  /*a1d0*/  FFMA R55, R55, UR71, -R2 ;  /* 0x0000004737377c23 */ /* 0x000fcc0008000802 */
[----:B------:R-:W3:Y:S01]  /*a1e0*/  MUFU.EX2 R39, R39 ;  /* 0x0000002700277308 */ /* 0x000ee20000000800 */
[----:B0-----:R-:W-:Y:S01]  /*a1f0*/  FADD R54, R27, R54 ;  /* 0x000000361b367221 */ /* 0x001fe20000000000 */
[----:B------:R-:W-:Y:S01]  /*a200*/  FMUL R51, R55, 1.4426950216293334961 ;  /* 0x3fb8aa3b37337820 */ /* 0x000fe20000400000 */
[----:B------:R-:W-:-:S05]  /*a210*/  FFMA R56, R56, UR71, -R2 ;  /* 0x0000004738387c23 */ /* 0x000fca0008000802 */
[----:B------:R-:W0:Y:S01]  /*a220*/  MUFU.EX2 R40, R40 ;  /* 0x0000002800287308 */ /* 0x000e220000000800 */
[----:B-1----:R-:W-:Y:S01]  /*a230*/  FADD R55, R37, R54 ;  /* 0x0000003625377221 */ /* 0x002fe20000000000 */
[----:B------:R-:W-:Y:S01]  /*a240*/  FMUL R52, R56, 1.4426950216293334961 ;  /* 0x3fb8aa3b38347820 */ /* 0x000fe20000400000 */
[----:B------:R-:W-:-:S05]  /*a250*/  FFMA R57, R57, UR71, -R2 ;  /* 0x0000004739397c23 */ /* 0x000fca0008000802 */
[----:B------:R-:W1:Y:S01]  /*a260*/  MUFU.EX2 R41, R41 ;  /* 0x0000002900297308 */ /* 0x000e620000000800 */
[----:B---3--:R-:W-:Y:S01]  /*a270*/  FADD R56, R38, R55 ;  /* 0x0000003726387221 */ /* 0x008fe20000000000 */
[----:B------:R-:W-:-:S06]  /*a280*/  FMUL R53, R57, 1.4426950216293334961 ;  /* 0x3fb8aa3b39357820 */ /* 0x000fcc0000400000 */
[----:B------:R-:W3:Y:S01]  /*a290*/  MUFU.EX2 R42, R42 ;  /* 0x0000002a002a7308 */ /* 0x000ee20000000800 */
[----:B------:R-:W-:-:S07]  /*a2a0*/  FADD R57, R39, R56 ;  /* 0x0000003827397221 */ /* 0x000fce0000000000 */
[----:B------:R-:W3:Y:S01]  /*a2b0*/  MUFU.EX2 R43, R43 ;  /* 0x0000002b002b7308 */ /* 0x000ee20000000800 */
[----:B0-----:R-:W-:Y:S01]  /*a2c0*/  FADD R56, R40, R57 ;  /* 0x0000003928387221 */ /* 0x001fe20000000000 */
[----:B------:R-:W-:-:S06]  /*a2d0*/  FFMA R58, R58, UR71, -R2 ;  /* 0x000000473a3a7c23 */ /* 0x000fcc0008000802 */
        /* <DEDUP_REMOVED lines=20> */
[----:B------:R-:W-:Y:S01]  /*a420*/  FADD R61, R47, R60 ;  /* 0x0000003c2f3d7221 */ /* 0x000fe20000000000 */
[----:B------:R-:W-:-:S06]  /*a430*/  F2FP.BF16.F32.PACK_AB R5, R8, R5 ;  /* 0x000000050805723e */ /* 0x000fcc00000010ff */
[----:B------:R-:W3:Y:S01]  /*a440*/  MUFU.EX2 R51, R51 ;  /* 0x0000003300337308 */ /* 0x000ee20000000800 */
[----:B0-----:R-:W-:Y:S01]  /*a450*/  FADD R8, R48, R61 ;  /* 0x0000003d30087221 */ /* 0x001fe20000000000 */
[----:B------:R-:W-:-:S06]  /*a460*/  F2FP.BF16.F32.PACK_AB R4, R6, R4 ;  /* 0x000000040604723e */ /* 0x000fcc00000010ff */
[----:B------:R-:W0:Y:S01]  /*a470*/  MUFU.EX2 R52, R52 ;  /* 0x0000003400347308 */ /* 0x000e220000000800 */
[----:B-1----:R-:W-:Y:S01]  /*a480*/  FADD R61, R49, R8 ;  /* 0x00000008313d7221 */ /* 0x002fe20000000000 */
[----:B------:R-:W-:Y:S02]  /*a490*/  F2FP.BF16.F32.PACK_AB R6, R9, R7 ;  /* 0x000000070906723e */ /* 0x000fe400000010ff */
[----:B------:R-:W-:-:S04]  /*a4a0*/  F2FP.BF16.F32.PACK_AB R7, R12, R10 ;  /* 0x0000000a0c07723e */ /* 0x000fc800000010ff */
[----:B------:R-:W1:Y:S01]  /*a4b0*/  MUFU.EX2 R53, R53 ;  /* 0x0000003500357308 */ /* 0x000e620000000800 */
[----:B---3--:R-:W-:Y:S01]  /*a4c0*/  FADD R12, R50, R61 ;  /* 0x0000003d320c7221 */ /* 0x008fe20000000000 */
[----:B------:R-:W-:-:S06]  /*a4d0*/  F2FP.BF16.F32.PACK_AB R10, R18, R15 ;  /* 0x0000000f120a723e */ /* 0x000fcc00000010ff */
[----:B------:R-:W3:Y:S01]  /*a4e0*/  MUFU.EX2 R54, R54 ;  /* 0x0000003600367308 */ /* 0x000ee20000000800 */
[----:B------:R-:W-:Y:S01]  /*a4f0*/  FADD R15, R51, R12 ;  /* 0x0000000c330f7221 */ /* 0x000fe20000000000 */
[----:B------:R-:W-:Y:S01]  /*a500*/  FFMA R62, R62, UR71, -R2 ;  /* 0x000000473e3e7c23 */ /* 0x000fe20008000802 */
[----:B------:R-:W-:-:S05]  /*a510*/  F2FP.BF16.F32.PACK_AB R9, R16, R14 ;  /* 0x0000000e1009723e */ /* 0x000fca00000010ff */
[----:B------:R-:W2:Y:S01]  /*a520*/  MUFU.EX2 R55, R55 ;  /* 0x0000003700377308 */ /* 0x000ea20000000800 */
[----:B0-----:R-:W-:Y:S01]  /*a530*/  FADD R16, R52, R15 ;  /* 0x0000000f34107221 */ /* 0x001fe20000000000 */
[----:B------:R-:W-:Y:S01]  /*a540*/  FFMA R63, R63, UR71, -R2 ;  /* 0x000000473f3f7c23 */ /* 0x000fe20008000802 */
[----:B------:R-:W-:Y:S01]  /*a550*/  FMUL R58, R62, 1.4426950216293334961 ;  /* 0x3fb8aa3b3e3a7820 */ /* 0x000fe20000400000 */
[----:B------:R-:W-:-:S04]  /*a560*/  F2FP.BF16.F32.PACK_AB R8, R13, R11 ;  /* 0x0000000b0d08723e */ /* 0x000fc800000010ff */
[----:B------:R-:W0:Y:S01]  /*a570*/  MUFU.EX2 R56, R56 ;  /* 0x0000003800387308 */ /* 0x000e220000000800 */
[----:B------:R-:W-:Y:S01]  /*a580*/  F2FP.BF16.F32.PACK_AB R13, R93, R19 ;  /* 0x000000135d0d723e */ /* 0x000fe200000010ff */
[----:B-1----:R-:W-:Y:S01]  /*a590*/  FADD R19, R53, R16 ;  /* 0x0000001035137221 */ /* 0x002fe20000000000 */
[----:B------:R-:W-:Y:S01]  /*a5a0*/  FFMA R64, R64, UR71, -R2 ;  /* 0x0000004740407c23 */ /* 0x000fe20008000802 */
[----:B------:R-:W-:-:S04]  /*a5b0*/  FMUL R59, R63, 1.4426950216293334961 ;  /* 0x3fb8aa3b3f3b7820 */ /* 0x000fc80000400000 */
[----:B------:R-:W1:Y:S01]  /*a5c0*/  MUFU.EX2 R57, R57 ;  /* 0x0000003900397308 */ /* 0x000e620000000800 */
[----:B------:R-:W-:Y:S01]  /*a5d0*/  F2FP.BF16.F32.PACK_AB R12, R21, R20 ;  /* 0x00000014150c723e */ /* 0x000fe200000010ff */
[----:B---3--:R-:W-:Y:S01]  /*a5e0*/  FADD R20, R54, R19 ;  /* 0x0000001336147221 */ /* 0x008fe20000000000 */
[----:B------:R-:W-:Y:S01]  /*a5f0*/  FFMA R65, R65, UR71, -R2 ;  /* 0x0000004741417c23 */ /* 0x000fe20008000802 */
[----:B------:R-:W-:-:S04]  /*a600*/  FMUL R60, R64, 1.4426950216293334961 ;  /* 0x3fb8aa3b403c7820 */ /* 0x000fc80000400000 */
[----:B------:R-:W3:Y:S01]  /*a610*/  MUFU.EX2 R58, R58 ;  /* 0x0000003a003a7308 */ /* 0x000ee20000000800 */
[----:B------:R-:W-:Y:S01]  /*a620*/  F2FP.BF16.F32.PACK_AB R16, R30, R29 ;  /* 0x0000001d1e10723e */ /* 0x000fe200000010ff */
[----:B------:R-:W-:Y:S01]  /*a630*/  FFMA R67, R67, UR71, -R2 ;  /* 0x0000004743437c23 */ /* 0x000fe20008000802 */
[----:B--2---:R-:W-:Y:S01]  /*a640*/  FADD R29, R55, R20 ;  /* 0x00000014371d7221 */ /* 0x004fe20000000000 */
[----:B------:R-:W-:Y:S01]  /*a650*/  FMUL R61, R65, 1.4426950216293334961 ;  /* 0x3fb8aa3b413d7820 */ /* 0x000fe20000400000 */
[----:B------:R-:W-:-:S03]  /*a660*/  FFMA R66, R66, UR71, -R2 ;  /* 0x0000004742427c23 */ /* 0x000fc60008000802 */
[----:B------:R-:W2:Y:S01]  /*a670*/  MUFU.EX2 R59, R59 ;  /* 0x0000003b003b7308 */ /* 0x000ea20000000800 */
[----:B------:R-:W-:Y:S01]  /*a680*/  F2FP.BF16.F32.PACK_AB R19, R24, R35 ;  /* 0x000000231813723e */ /* 0x000fe200000010ff */
[----:B------:R-:W-:Y:S01]  /*a690*/  FMUL R67, R67, 1.4426950216293334961 ;  /* 0x3fb8aa3b43437820 */ /* 0x000fe20000400000 */
[----:B0-----:R-:W-:Y:S01]  /*a6a0*/  FADD R24, R56, R29 ;  /* 0x0000001d38187221 */ /* 0x001fe20000000000 */
[----:B------:R-:W-:Y:S01]  /*a6b0*/  FMUL R66, R66, 1.4426950216293334961 ;  /* 0x3fb8aa3b42427820 */ /* 0x000fe20000400000 */
[----:B------:R-:W-:-:S03]  /*a6c0*/  F2FP.BF16.F32.PACK_AB R20, R23, R22 ;  /* 0x000000161714723e */ /* 0x000fc600000010ff */
[----:B------:R-:W0:Y:S01]  /*a6d0*/  MUFU.EX2 R60, R60 ;  /* 0x0000003c003c7308 */ /* 0x000e220000000800 */
[----:B------:R-:W-:Y:S01]  /*a6e0*/  F2FP.BF16.F32.PACK_AB R22, R37, R27 ;  /* 0x0000001b2516723e */ /* 0x000fe200000010ff */
[----:B-1----:R-:W-:Y:S01]  /*a6f0*/  FADD R27, R57, R24 ;  /* 0x00000018391b7221 */ /* 0x002fe20000000000 */
[----:B------:R-:W-:-:S05]  /*a700*/  LOP3.LUT R107, R133, 0x40, RZ, 0x3c, !PT ;  /* 0x00000040856b7812 */ /* 0x000fca00078e3cff */
[----:B------:R-:W1:Y:S01]  /*a710*/  MUFU.EX2 R61, R61 ;  /* 0x0000003d003d7308 */ /* 0x000e620000000800 */
[----:B---3--:R-:W-:Y:S01]  /*a720*/  FADD R30, R58, R27 ;  /* 0x0000001b3a1e7221 */ /* 0x008fe20000000000 */
[----:B------:R-:W-:Y:S01]  /*a730*/  F2FP.BF16.F32.PACK_AB R18, R34, R33 ;  /* 0x000000212212723e */ /* 0x000fe200000010ff */
[----:B------:R-:W-:Y:S05]  /*a740*/  STS.U16 [R133+UR11+0x18000], R68 ;  /* 0x0180004485007988 */ /* 0x000fea000800040b */
[----:B------:R-:W3:Y:S01]  /*a750*/  MUFU.EX2 R63, R66 ;  /* 0x00000042003f7308 */ /* 0x000ee20000000800 */
[----:B------:R-:W-:Y:S01]  /*a760*/  STS.U16 [R133+UR11+0x18400], R69 ;  /* 0x0184004585007988 */ /* 0x000fe2000800040b */
[----:B--2---:R-:W-:-:S06]  /*a770*/  FADD R33, R59, R30 ;  /* 0x0000001e3b217221 */ /* 0x004fcc0000000000 */
[----:B------:R-:W2:Y:S01]  /*a780*/  MUFU.EX2 R67, R67 ;  /* 0x0000004300437308 */ /* 0x000ea20000000800 */
[----:B------:R-:W-:Y:S04]  /*a790*/  STS.U16 [R133+UR11+0x18800], R72 ;  /* 0x0188004885007988 */ /* 0x000fe8000800040b */
[----:B----4-:R-:W-:Y:S04]  /*a7a0*/  STS.U16 [R133+UR11+0x18c00], R71 ;  /* 0x018c004785007988 */ /* 0x010fe8000800040b */
[----:B------:R-:W-:Y:S04]  /*a7b0*/  STS.U16 [R133+UR11+0x19000], R70 ;  /* 0x0190004685007988 */ /* 0x000fe8000800040b */
[----:B-----5:R-:W-:Y:S04]  /*a7c0*/  STS.U16 [R133+UR11+0x19400], R75 ;  /* 0x0194004b85007988 */ /* 0x020fe8000800040b */
        /* <DEDUP_REMOVED lines=9> */
[----:B------:R-:W-:Y:S01]  /*a860*/  STS.U16 [R133+UR11+0x1bc00], R83 ;  /* 0x01bc005385007988 */ /* 0x000fe2000800040b */
[----:B------:R-:W-:-:S03]  /*a870*/  F2FP.BF16.F32.PACK_AB R23, R39, R38 ;  /* 0x000000262717723e */ /* 0x000fc600000010ff */
[----:B------:R-:W-:Y:S01]  /*a880*/  STS.U16 [R107+UR11+0x18200], R84 ;  /* 0x018200546b007988 */ /* 0x000fe2000800040b */
[----:B0-----:R-:W-:-:S03]  /*a890*/  FADD R38, R60, R33 ;  /* 0x000000213c267221 */ /* 0x001fc60000000000 */
[----:B------:R-:W-:Y:S04]  /*a8a0*/  STS.U16 [R107+UR11+0x18600], R85 ;  /* 0x018600556b007988 */ /* 0x000fe8000800040b */
[----:B------:R-:W-:Y:S04]  /*a8b0*/  STS.U16 [R107+UR11+0x18a00], R86 ;  /* 0x018a00566b007988 */ /* 0x000fe8000800040b */
[----:B------:R-:W-:Y:S04]  /*a8c0*/  STS.U16 [R107+UR11+0x18e00], R87 ;  /* 0x018e00576b007988 */ /* 0x000fe8000800040b */
[----:B------:R-:W-:Y:S01]  /*a8d0*/  STS.U16 [R107+UR11+0x19200], R88 ;  /* 0x019200586b007988 */ /* 0x000fe2000800040b */
[----:B-1----:R-:W-:-:S03]  /*a8e0*/  FADD R38, R61, R38 ;  /* 0x000000263d267221 */ /* 0x002fc60000000000 */
[----:B------:R-:W-:Y:S01]  /*a8f0*/  STS.U16 [R107+UR11+0x19600], R89 ;  /* 0x019600596b007988 */ /* 0x000fe2000800040b */
[----:B------:R-:W-:-:S03]  /*a900*/  F2FP.BF16.F32.PACK_AB R11, R91, R17 ;  /* 0x000000115b0b723e */ /* 0x000fc600000010ff */
[----:B------:R-:W-:Y:S01]  /*a910*/  STS.U16 [R107+UR11+0x19a00], R90 ;  /* 0x019a005a6b007988 */ /* 0x000fe2000800040b */
[----:B------:R-:W-:-:S03]  /*a920*/  F2FP.BF16.F32.PACK_AB R15, R28, R95 ;  /* 0x0000005f1c0f723e */ /* 0x000fc600000010ff */
[----:B------:R-:W-:Y:S01]  /*a930*/  STS.U16 [R107+UR11+0x19e00], R96 ;  /* 0x019e00606b007988 */ /* 0x000fe2000800040b */
[----:B------:R-:W-:-:S03]  /*a940*/  F2FP.BF16.F32.PACK_AB R17, R32, R31 ;  /* 0x0000001f2011723e */ /* 0x000fc600000010ff */
[----:B------:R-:W-:Y:S01]  /*a950*/  STS.U16 [R107+UR11+0x1a200], R97 ;  /* 0x01a200616b007988 */ /* 0x000fe2000800040b */
[----:B------:R-:W-:-:S03]  /*a960*/  F2FP.BF16.F32.PACK_AB R21, R26, R25 ;  /* 0x000000191a15723e */ /* 0x000fc600000010ff */
[----:B------:R-:W-:Y:S01]  /*a970*/  STS.U16 [R107+UR11+0x1a600], R98 ;  /* 0x01a600626b007988 */ /* 0x000fe2000800040b */
[----:B------:R-:W-:Y:S01]  /*a980*/  F2FP.BF16.F32.PACK_AB R14, R94, R92 ;  /* 0x0000005c5e0e723e */ /* 0x000fe200000010ff */
[----:B---3--:R-:W-:Y:S01]  /*a990*/  FADD R38, R63, R38 ;  /* 0x000000263f267221 */ /* 0x008fe20000000000 */
[----:B------:R-:W-:Y:S01]  /*a9a0*/  F2FP.BF16.F32.PACK_AB R24, R41, R40 ;  /* 0x000000282918723e */ /* 0x000fe200000010ff */
[----:B------:R-:W-:Y:S01]  /*a9b0*/  STS.U16 [R107+UR11+0x1aa00], R99 ;  /* 0x01aa00636b007988 */ /* 0x000fe2000800040b */
[----:B------:R-:W-:Y:S02]  /*a9c0*/  F2FP.BF16.F32.PACK_AB R25, R43, R42 ;  /* 0x0000002a2b19723e */ /* 0x000fe400000010ff */
[----:B------:R-:W-:Y:S01]  /*a9d0*/  F2FP.BF16.F32.PACK_AB R26, R45, R44 ;  /* 0x0000002c2d1a723e */ /* 0x000fe200000010ff */
[----:B------:R-:W-:Y:S01]  /*a9e0*/  STS.U16 [R107+UR11+0x1ae00], R100 ;  /* 0x01ae00646b007988 */ /* 0x000fe2000800040b */
[----:B------:R-:W-:Y:S02]  /*a9f0*/  F2FP.BF16.F32.PACK_AB R27, R47, R46 ;  /* 0x0000002e2f1b723e */ /* 0x000fe400000010ff */
[----:B------:R-:W-:Y:S01]  /*aa00*/  F2FP.BF16.F32.PACK_AB R28, R49, R48 ;  /* 0x00000030311c723e */ /* 0x000fe200000010ff */
[----:B------:R-:W-:Y:S01]  /*aa10*/  STS.U16 [R107+UR11+0x1b200], R101 ;  /* 0x01b200656b007988 */ /* 0x000fe2000800040b */
[----:B------:R-:W-:-:S02]  /*aa20*/  F2FP.BF16.F32.PACK_AB R29, R51, R50 ;  /* 0x00000032331d723e */ /* 0x000fc400000010ff */
[----:B------:R-:W-:Y:S02]  /*aa30*/  F2FP.BF16.F32.PACK_AB R30, R53, R52 ;  /* 0x00000034351e723e */ /* 0x000fe400000010ff */
[----:B------:R-:W-:Y:S02]  /*aa40*/  F2FP.BF16.F32.PACK_AB R31, R55, R54 ;  /* 0x00000036371f723e */ /* 0x000fe400000010ff */
[----:B------:R-:W-:Y:S02]  /*aa50*/  F2FP.BF16.F32.PACK_AB R32, R57, R56 ;  /* 0x000000383920723e */ /* 0x000fe400000010ff */
[----:B------:R-:W-:Y:S02]  /*aa60*/  F2FP.BF16.F32.PACK_AB R33, R59, R58 ;  /* 0x0000003a3b21723e */ /* 0x000fe400000010ff */
[----:B------:R-:W-:Y:S02]  /*aa70*/  F2FP.BF16.F32.PACK_AB R34, R61, R60 ;  /* 0x0000003c3d22723e */ /* 0x000fe400000010ff */
[----:B--2---:R-:W-:Y:S01]  /*aa80*/  F2FP.BF16.F32.PACK_AB R35, R67, R63 ;  /* 0x0000003f4323723e */ /* 0x004fe200000010ff */
[----:B------:R-:W-:Y:S01]  /*aa90*/  STS.U16 [R107+UR11+0x1b600], R102 ;  /* 0x01b600666b007988 */ /* 0x000fe2000800040b */
[----:B------:R-:W-:-:S03]  /*aaa0*/  FADD R0, -R2, R0 ;  /* 0x0000000002007221 */ /* 0x000fc60000000100 */
[----:B------:R-:W-:Y:S01]  /*aab0*/  STS.U16 [R107+UR11+0x1ba00], R36 ;  /* 0x01ba00246b007988 */ /* 0x000fe2000800040b */
[----:B------:R-:W-:Y:S01]  /*aac0*/  FADD R135, R67, R38 ;  /* 0x0000002643877221 */ /* 0x000fe20000000000 */
[----:B------:R-:W-:Y:S02]  /*aad0*/  STTM.x32 tmem[UR13], R4 ;  /* 0x00000004000079ed */ /* 0x000fe400082c000d */
[----:B------:R0:W-:Y:S01]  /*aae0*/  STS.U16 [R107+UR11+0x1be00], R103 ;  /* 0x01be00676b007988 */ /* 0x0001e2000800040b */
[----:B------:R-:W-:Y:S01]  /*aaf0*/  FMUL R0, R0, 1.4426950216293334961 ;  /* 0x3fb8aa3b00007820 */ /* 0x000fe20000400000 */
[----:B------:R-:W1:Y:S02]  /*ab00*/  FENCE.VIEW.ASYNC.T ;  /* 0x00000000000073c6 */ /* 0x000e640000000200 */
[----:B-1----:R-:W-:Y:S06]  /*ab10*/  BAR.SYNC.DEFER_BLOCKING 0x0 ;  /* 0x0000000000007b1d */ /* 0x002fec0000010000 */
[----:B0-----:R-:W0:Y:S01]  /*ab20*/  LDTM.x128 R4, tmem[UR9] ;  /* 0x00000009000479ee */ /* 0x001e2200083c0000 */
[----:B------:R-:W0:Y:S01]  /*ab30*/  MUFU.EX2 R0, R0 ;  /* 0x0000000000007308 */ /* 0x000e220000000800 */
[----:B------:R-:W-:Y:S01]  /*ab40*/  NOP ;  /* 0x0000000000007918 */ /* 0x000fe20000000000 */
        /* <DEDUP_REMOVED lines=128> */
[----:B------:R0:W-:Y:S01]  /*b350*/  STTM.x128 tmem[UR9], R4 ;  /* 0x00000004000079ed */ /* 0x0001e200083c0009 */
[----:B------:R-:W1:Y:S02]  /*b360*/  FENCE.VIEW.ASYNC.T ;  /* 0x00000000000073c6 */ /* 0x000e640000000200 */
[----:B-1----:R-:W-:Y:S06]  /*b370*/  BAR.SYNC.DEFER_BLOCKING 0x0 ;  /* 0x0000000000007b1d */ /* 0x002fec0000010000 */
[----:B------:R1:W-:Y:S06]  /*b380*/  MEMBAR.ALL.CTA ;  /* 0x0000000000007992 */ /* 0x0003ec0000008000 */
[----:B-1----:R-:W1:Y:S01]  /*b390*/  FENCE.VIEW.ASYNC.S ;  /* 0x00000000000073c6 */ /* 0x002e620000000000 */
[----:B------:R-:W-:Y:S01]  /*b3a0*/  ULEA UR8, UR70, UR11, 0x3 ;  /* 0x0000000b46087291 */ /* 0x000fe2000f8e18ff */
[----:B------:R-:W-:-:S03]  /*b3b0*/  UMOV UR75, UR73 ;  /* 0x00000049004b7c82 */ /* 0x000fc60008000000 */
[----:B------:R-:W-:Y:S01]  /*b3c0*/  UIADD3 UR8, UPT, UPT, UR8, 0x1c000, URZ ;  /* 0x0001c00008087890 */ /* 0x000fe2000fffe0ff */
[----:B-1----:R-:W-:Y:S06]  /*b3d0*/  BAR.SYNC.DEFER_BLOCKING 0x0 ;  /* 0x0000000000007b1d */ /* 0x002fec0000010000 */
[----:B------:R-:W-:Y:S05]  /*b3e0*/  BRA.U UP1, `(.L_x_16) ;  /* 0x0000000101787547 */ /* 0x000fea000b800000 */
[----:B------:R-:W-:Y:S01]  /*b3f0*/  UIADD3 UR73, UPT, UPT, UR10, 0x188, URZ ;  /* 0x000001880a497890 */ /* 0x000fe2000fffe0ff */
[----:B------:R-:W-:Y:S01]  /*b400*/  UMOV UR4, 0x0 ;  /* 0x0000000000047882 */ /* 0x000fe20000000000 */
[----:B------:R-:W-:Y:S01]  /*b410*/  UMOV UR5, 0x8200490 ;  /* 0x0820049000057882 */ /* 0x000fe20000000000 */
[----:B------:R-:W-:Y:S01]  /*b420*/  UMOV UR76, 0x0 ;  /* 0x00000000004c7882 */ /* 0x000fe20000000000 */
[----:B------:R-:W-:Y:S01]  /*b430*/  UTCHMMA tmem[UR12], gdesc[UR22], tmem[UR10], tmem[UR4], idesc[UR5], UPT ;  /* 0x00ff04160c0079ea */ /* 0x000fe2000b80000a */
[----:B------:R-:W-:-:S04]  /*b440*/  UMOV UR77, 0x8200490 ;  /* 0x08200490004d7882 */ /* 0x000fc80000000000 */
[----:B------:R1:W-:Y:S02]  /*b450*/  UTCHMMA tmem[UR73], gdesc[UR52], tmem[UR10], tmem[UR4], idesc[UR5], UPT ;  /* 0x00ff0434490079ea */ /* 0x0003e4000b80000a */
[----:B-1----:R-:W-:Y:S02]  /*b460*/  UIADD3 UR73, UPT, UPT, UR10, 0x190, URZ ;  /* 0x000001900a497890 */ /* 0x002fe4000fffe0ff */
[----:B------:R-:W-:-:S07]  /*b470*/  UIADD3 UR5, UPT, UPT, UR10, 0x198, URZ ;  /* 0x000001980a057890 */ /* 0x000fce000fffe0ff */
[----:B------:R1:W-:Y:S02]  /*b480*/  UTCHMMA tmem[UR73], gdesc[UR66], tmem[UR10], tmem[UR76], idesc[UR77], UPT ;  /* 0x00ff4c42490079ea */ /* 0x0003e4000b80000a */
[----:B------:R2:W-:Y:S01]  /*b490*/  UTCHMMA tmem[UR5], gdesc[UR68], tmem[UR10], tmem[UR76], idesc[UR77], UPT ;  /* 0x00ff4c44050079ea */ /* 0x0005e2000b80000a */
[----:B-1----:R-:W-:Y:S02]  /*b4a0*/  UIADD3 UR73, UPT, UPT, UR10, 0x80, URZ ;  /* 0x000000800a497890 */ /* 0x002fe4000fffe0ff */
[----:B--2---:R-:W-:Y:S02]  /*b4b0*/  UIADD3 UR76, UPT, UPT, UR10, 0x1a0, URZ ;  /* 0x000001a00a4c7890 */ /* 0x004fe4000fffe0ff */
[----:B------:R-:W-:Y:S01]  /*b4c0*/  UIADD3 UR77, UPT, UPT, UR10, 0x1a8, URZ ;  /* 0x000001a80a4d7890 */ /* 0x000fe2000fffe0ff */
[----:B------:R-:W-:-:S06]  /*b4d0*/  UMOV UR5, 0x8200490 ;  /* 0x0820049000057882 */ /* 0x000fcc0000000000 */
[----:B------:R1:W-:Y:S02]  /*b4e0*/  UTCHMMA tmem[UR76], gdesc[UR22], tmem[UR73], tmem[UR4], idesc[UR5], UPT ;  /* 0x00ff04164c0079ea */ /* 0x0003e4000b800049 */
[----:B------:R2:W-:Y:S01]  /*b4f0*/  UTCHMMA tmem[UR77], gdesc[UR52], tmem[UR73], tmem[UR4], idesc[UR5], UPT ;  /* 0x00ff04344d0079ea */ /* 0x0005e2000b800049 */
[----:B-1----:R-:W-:Y:S01]  /*b500*/  UMOV UR76, 0x0 ;  /* 0x00000000004c7882 */ /* 0x002fe20000000000 */
[----:B--2---:R-:W-:Y:S01]  /*b510*/  UIADD3 UR4, UPT, UPT, UR10, 0x1b0, URZ ;  /* 0x000001b00a047890 */ /* 0x004fe2000fffe0ff */
[----:B------:R-:W-:-:S08]  /*b520*/  UMOV UR77, 0x8200490 ;  /* 0x08200490004d7882 */ /* 0x000fd00000000000 */
[----:B------:R1:W-:Y:S02]  /*b530*/  UTCHMMA tmem[UR4], gdesc[UR66], tmem[UR73], tmem[UR76], idesc[UR77], UPT ;  /* 0x00ff4c42040079ea */ /* 0x0003e4000b800049 */
[----:B-1----:R-:W-:Y:S02]  /*b540*/  UIADD3 UR76, UPT, UPT, UR10, 0x80, URZ ;  /* 0x000000800a4c7890 */ /* 0x002fe4000fffe0ff */
[----:B------:R-:W-:Y:S01]  /*b550*/  UIADD3 UR77, UPT, UPT, UR10, 0x1b8, URZ ;  /* 0x000001b80a4d7890 */ /* 0x000fe2000fffe0ff */
[----:B------:R-:W-:-:S08]  /*b560*/  UMOV UR4, 0x0 ;  /* 0x0000000000047882 */ /* 0x000fd00000000000 */
[----:B------:R1:W-:Y:S02]  /*b570*/  UTCHMMA tmem[UR77], gdesc[UR68], tmem[UR76], tmem[UR4], idesc[UR5], UPT ;  /* 0x00ff04444d0079ea */ /* 0x0003e4000b80004c */
[----:B-1----:R-:W-:Y:S01]  /*b580*/  UMOV UR4, UR8 ;  /* 0x0000000800047c82 */ /* 0x002fe20008000000 */
[----:B------:R-:W-:Y:S02]  /*b590*/  UMOV UR5, URZ ;  /* 0x000000ff00057c82 */ /* 0x000fe40008000000 */
[----:B------:R-:W-:Y:S02]  /*b5a0*/  UMOV UR5, UR4 ;  /* 0x0000000400057c82 */ /* 0x000fe40008000000 */
[----:B------:R1:W-:Y:S01]  /*b5b0*/  UTCBAR [UR5], URZ ;  /* 0x000000ff050073e9 */ /* 0x0003e200080000ff */
[----:B------:R-:W-:Y:S02]  /*b5c0*/  NOP ;  /* 0x0000000000007918 */ /* 0x000fe40000000000 */
.L_x_16:
[----:B0-----:R-:W2:Y:S01]  /*b5d0*/  LDL R4, [R1+0x38] ;  /* 0x0000380001047983 */ /* 0x001ea20000100800 */
[----:B-1----:R-:W-:Y:S01]  /*b5e0*/  R2UR UR5, R137 ;  /* 0x00000000890572ca */ /* 0x002fe200000e0000 */
[----:B------:R-:W-:Y:S01]  /*b5f0*/  UIADD3 UR70, UPT, UPT, UR70, 0x1, URZ ;  /* 0x0000000146467890 */ /* 0x000fe2000fffe0ff */
[----:B------:R-:W-:Y:S01]  /*b600*/  FFMA R136, R0, R136, R135 ;  /* 0x0000008800887223 */ /* 0x000fe20000000087 */
[----:B------:R-:W-:Y:S01]  /*b610*/  UIADD3 UR6, UPT, UPT, UR6, 0x40, URZ ;  /* 0x0000004006067890 */ /* 0x000fe2000fffe0ff */
[----:B------:R-:W-:Y:S01]  /*b620*/  MOV R68, UR75 ;  /* 0x0000004b00447c02 */ /* 0x000fe20008000f00 */
[----:B------:R-:W-:Y:S01]  /*b630*/  UISETP.GT.AND UP2, UPT, UR70, 0x1, UPT ;  /* 0x000000014600788c */ /* 0x000fe2000bf44270 */
[----:B------:R-:W-:-:S03]  /*b640*/  MOV R0, R2 ;  /* 0x0000000200007202 */ /* 0x000fc60000000f00 */
[----:B------:R-:W-:Y:S02]  /*b650*/  USEL UR73, URZ, 0x1, !UP2 ;  /* 0x00000001ff497887 */ /* 0x000fe4000d000000 */
[----:B------:R-:W-:Y:S02]  /*b660*/  USEL UR70, UR70, URZ, !UP2 ;  /* 0x000000ff46467287 */ /* 0x000fe4000d000000 */
[----:B------:R-:W-:Y:S02]  /*b670*/  UISETP.GE.AND UP2, UPT, UR6, UR5, UPT ;  /* 0x000000050600728c */ /* 0x000fe4000bf46270 */
[----:B------:R-:W-:Y:S01]  /*b680*/  ULOP3.LUT UR73, UR75, UR73, URZ, 0x3c, !UPT ;  /* 0x000000494b497292 */ /* 0x000fe2000f8e3cff */
[----:B--2---:R-:W-:Y:S02]  /*b690*/  R2UR UR4, R4 ;  /* 0x00000000040472ca */ /* 0x004fe400000e0000 */
[----:B------:R-:W0:Y:S11]  /*b6a0*/  LDC R4, c[0x0][0x3c4] ;  /* 0x0000f100ff047b82 */ /* 0x000e360000000800 */
[----:B------:R-:W-:-:S02]  /*b6b0*/  IADD3 R132, PT, PT, R132, UR4, RZ ;  /* 0x0000000484847c10 */ /* 0x000fc4000fffe0ff */
[----:B0-----:R-:W-:-:S04]  /*b6c0*/  SHF.L.U32 R4, R4, 0x6, RZ ;  /* 0x0000000604047819 */ /* 0x001fc800000006ff */
[----:B------:R-:W-:Y:S01]  /*b6d0*/  IADD3 R3, PT, PT, R4, R3, RZ ;  /* 0x0000000304037210 */ /* 0x000fe20007ffe0ff */
[----:B------:R-:W-:Y:S06]  /*b6e0*/  BRA.U !UP2, `(.L_x_17) ;  /* 0xffffffcd0a087547 */ /* 0x000fec000b83ffff */
.L_x_12:
[C---:B------:R-:W-:Y:S01]  /*b6f0*/  FMUL R0, R136.reuse, 8388608 ;  /* 0x4b00000088007820 */ /* 0x040fe20000400000 */
[C---:B------:R-:W-:Y:S01]  /*b700*/  FSETP.GEU.AND P5, PT, R136.reuse, 1.175494350822287508e-38, PT ;  /* 0x008000008800780b */ /* 0x040fe20003fae000 */
[----:B-1----:R-:W-:Y:S01]  /*b710*/  HFMA2 R5, -RZ, RZ, 1.443359375, -0.2030029296875 ;  /* 0x3dc6b27fff057431 */ /* 0x002fe200000001ff */
[----:B------:R-:W1:Y:S01]  /*b720*/  LDCU UR4, c[0x0][0x3f0] ;  /* 0x00007e00ff0477ac */ /* 0x000e620008000800 */
[----:B------:R-:W-:Y:S02]  /*b730*/  FSETP.GT.AND P3, PT, |R136|, 8.50705917302346158658e+37, PT ;  /* 0x7e8000008800780b */ /* 0x000fe40003f64200 */
[----:B------:R-:W-:-:S04]  /*b740*/  FSEL R134, R0, R136, !P5 ;  /* 0x0000008800867208 */ /* 0x000fc80006800000 */
[C---:B------:R-:W-:Y:S02]  /*b750*/  IADD3 R0, PT, PT, R134.reuse, -0x3f3504f3, RZ ;  /* 0xc0cafb0d86007810 */ /* 0x040fe40007ffe0ff */
[----:B------:R-:W-:Y:S02]  /*b760*/  ISETP.GE.U32.AND P2, PT, R134, 0x7f800000, PT ;  /* 0x7f8000008600780c */ /* 0x000fe40003f46070 */
[----:B------:R-:W-:-:S04]  /*b770*/  LOP3.LUT R3, R0, 0xff800000, RZ, 0xc0, !PT ;  /* 0xff80000000037812 */ /* 0x000fc800078ec0ff */
[----:B------:R-:W-:Y:S01]  /*b780*/  IADD3 R0, PT, PT, R134, -R3, RZ ;  /* 0x8000000386007210 */ /* 0x000fe20007ffe0ff */
[----:B-1----:R-:W-:-:S04]  /*b790*/  UISETP.GE.AND UP0, UPT, UR4, 0x1, UPT ;  /* 0x000000010400788c */ /* 0x002fc8000bf06270 */
[----:B------:R-:W-:-:S04]  /*b7a0*/  FADD R132, R0, -1 ;  /* 0xbf80000000847421 */ /* 0x000fc80000000000 */
[----:B------:R-:W-:-:S04]  /*b7b0*/  FFMA.FTZ R5, R132, R5, -0.16845393180847167969 ;  /* 0xbe2c7f3084057423 */ /* 0x000fc80000010005 */
[----:B------:R-:W-:-:S04]  /*b7c0*/  FFMA.FTZ R5, R132, R5, 0.1716887056827545166 ;  /* 0x3e2fcf2a84057423 */ /* 0x000fc80000010005 */
[----:B------:R-:W-:-:S04]  /*b7d0*/  FFMA.FTZ R5, R132, R5, -0.17900948226451873779 ;  /* 0xbe374e4384057423 */ /* 0x000fc80000010005 */
[----:B------:R-:W-:-:S04]  /*b7e0*/  FFMA.FTZ R5, R132, R5, 0.20512372255325317383 ;  /* 0x3e520bf484057423 */ /* 0x000fc80000010005 */
[----:B------:R-:W-:-:S04]  /*b7f0*/  FFMA.FTZ R5, R132, R5, -0.24046532809734344482 ;  /* 0xbe763c8b84057423 */ /* 0x000fc80000010005 */
[----:B------:R-:W-:-:S04]  /*b800*/  FFMA.FTZ R5, R132, R5, 0.28857114911079406738 ;  /* 0x3e93bf9984057423 */ /* 0x000fc80000010005 */
[----:B------:R-:W-:-:S04]  /*b810*/  FFMA.FTZ R5, R132, R5, -0.36067417263984680176 ;  /* 0xbeb8aa4984057423 */ /* 0x000fc80000010005 */
[----:B------:R-:W-:Y:S01]  /*b820*/  FFMA.FTZ R5, R132, R5, 0.48089820146560668945 ;  /* 0x3ef6384a84057423 */ /* 0x000fe20000010005 */
[----:B------:R-:W-:Y:S06]  /*b830*/  BRA.U !UP0, `(.L_x_18) ;  /* 0x0000000108107547 */ /* 0x000fec000b800000 */
[----:B------:R-:W-:-:S06]  /*b840*/  USHF.L.U32 UR75, UR75, 0x1f, URZ ;  /* 0x0000001f4b4b7899 */ /* 0x000fcc00080006ff */
[----:B------:R-:W-:-:S04]  /*b850*/  MOV R0, UR75 ;  /* 0x0000004b00007c02 */ /* 0x000fc80008000f00 */
[----:B------:R-:W1:Y:S02]  /*b860*/  SYNCS.PHASECHK.TRANS64.TRYWAIT P4, [UR8], R0 ;  /* 0x00000000ff0075a7 */ /* 0x000e640008081108 */
[----:B-1----:R-:W-:Y:S05]  /*b870*/  @!P4 BRA `(.L_x_19) ;  /* 0x0000004800f0c947 */ /* 0x002fea0003800000 */
.L_x_18:
[----:B------:R-:W-:Y:S01]  /*b880*/  BAR.SYNC.DEFER_BLOCKING 0x0 ;  /* 0x0000000000007b1d */ /* 0x000fe20000010000 */
[----:B------:R-:W-:Y:S01]  /*b890*/  FSEL R0, RZ, -23, P5 ;  /* 0xc1b80000ff007808 */ /* 0x000fe20002800000 */
[----:B------:R-:W-:Y:S01]  /*b8a0*/  FFMA.FTZ R133, R132, R5, -0.72134751081466674805 ;  /* 0xbf38aa3b84857423 */ /* 0x000fe20000010005 */
[C---:B------:R-:W-:Y:S01]  /*b8b0*/  FSETP.GEU.AND P5, PT, |R136|.reuse, 1.175494350822287508e-38, PT ;  /* 0x008000008800780b */ /* 0x040fe20003fae200 */
[----:B------:R-:W-:Y:S01]  /*b8c0*/  @P3 FMUL R136, R136, 0.25 ;  /* 0x3e80000088883820 */ /* 0x000fe20000400000 */
[----:B------:R-:W-:Y:S01]  /*b8d0*/  I2FP.F32.S32 R3, R3 ;  /* 0x0000000300037245 */ /* 0x000fe20000201400 */
[C---:B------:R-:W-:Y:S02]  /*b8e0*/  FMUL R133, R132.reuse, R133 ;  /* 0x0000008584857220 */ /* 0x040fe40000400000 */
[----:B0-----:R-:W0:Y:S01]  /*b8f0*/  S2UR UR12, SR_CTAID.Y ;  /* 0x00000000000c79c3 */ /* 0x001e220000002600 */
[----:B------:R-:W1:Y:S01]  /*b900*/  S2R R148, SR_TID.X ;  /* 0x0000000000947919 */ /* 0x000e620000002100 */
[----:B------:R-:W0:Y:S01]  /*b910*/  LDCU.64 UR6, c[0x0][0x3e0] ;  /* 0x00007c00ff0677ac */ /* 0x000e220008000a00 */
[C---:B------:R-:W-:Y:S01]  /*b920*/  FMUL R133, R132.reuse, R133 ;  /* 0x0000008584857220 */ /* 0x040fe20000400000 */
[----:B------:R-:W-:Y:S01]  /*b930*/  FFMA.FTZ R3, R3, 1.1920928955078125e-07, R0 ;  /* 0x3400000003037823 */ /* 0x000fe20000010000 */
[----:B------:R-:W2:Y:S01]  /*b940*/  S2R R251, SR_CTAID.X ;  /* 0x0000000000fb7919 */ /* 0x000ea20000002500 */
[----:B------:R-:W-:Y:S01]  /*b950*/  @P2 MOV R0, 0x7f800000 ;  /* 0x7f80000000002802 */ /* 0x000fe20000000f00 */
[----:B------:R-:W-:Y:S01]  /*b960*/  FFMA.FTZ R132, R132, 1.4426950216293334961, R133 ;  /* 0x3fb8aa3b84847823 */ /* 0x000fe20000010085 */
[----:B------:R-:W3:Y:S01]  /*b970*/  LDCU.64 UR4, c[0x0][0x3e0] ;  /* 0x00007c00ff0477ac */ /* 0x000ee20008000a00 */
[----:B------:R-:W-:Y:S01]  /*b980*/  @!P5 FMUL R136, R136, 16777216 ;  /* 0x4b8000008888d820 */ /* 0x000fe20000400000 */
[----:B------:R-:W4:Y:S01]  /*b990*/  LDC.64 R142, c[0x0][0x398] ;  /* 0x0000e600ff8e7b82 */ /* 0x000f220000000a00 */
[----:B------:R-:W-:Y:S01]  /*b9a0*/  FADD R3, R3, R132 ;  /* 0x0000008403037221 */ /* 0x000fe20000000000 */
[C---:B------:R-:W-:Y:S01]  /*b9b0*/  @P2 FFMA.FTZ R3, R134.reuse, R0, +INF ;  /* 0x7f80000086032423 */ /* 0x040fe20000010000 */
[----:B------:R-:W5:Y:S01]  /*b9c0*/  MUFU.RCP R207, R136 ;  /* 0x0000008800cf7308 */ /* 0x000f620000001000 */
[----:B------:R-:W-:Y:S01]  /*b9d0*/  FSETP.NEU.AND P4, PT, R134, RZ, PT ;  /* 0x000000ff8600720b */ /* 0x000fe20003f8d000 */
[----:B------:R-:W0:Y:S03]  /*b9e0*/  @!P1 SYNCS.CCTL.IV [UR11+0x1c000] ;  /* 0x01c00000ff0099b1 */ /* 0x000e26000800000b */
[----:B0-----:R-:W-:Y:S01]  /*b9f0*/  BAR.SYNC.DEFER_BLOCKING 0x0 ;  /* 0x0000000000007b1d */ /* 0x001fe20000010000 */
[----:B------:R-:W-:Y:S01]  /*ba00*/  FSEL R3, R3, -INF , P4 ;  /* 0xff80000003037808 */ /* 0x000fe20002000000 */
[----:B------:R-:W-:-:S04]  /*ba10*/  UIMAD UR6, UR12, UR6, URZ ;  /* 0x000000060c0672a4 */ /* 0x000fc8000f8e02ff */
[----:B------:R-:W-:Y:S02]  /*ba20*/  FFMA R208, R3, 0.69314718246459960938, R2 ;  /* 0x3f31721803d07823 */ /* 0x000fe40000000002 */
[----:B------:R-:W0:Y:S01]  /*ba30*/  LDC R0, c[0x0][0x3e8] ;  /* 0x0000fa00ff007b82 */ /* 0x000e220000000800 */
[----:B------:R-:W0:Y:S01]  /*ba40*/  LDTM.x128 R4, tmem[UR9] ;  /* 0x00000009000479ee */ /* 0x000e2200083c0000 */
[----:B---3--:R-:W-:Y:S02]  /*ba50*/  UIMAD UR4, UR12, UR4, URZ ;  /* 0x000000040c0472a4 */ /* 0x008fe4000f8e02ff */
[----:B------:R-:W-:Y:S02]  /*ba60*/  USHF.L.U32 UR9, UR6, 0x1, URZ ;  /* 0x0000000106097899 */ /* 0x000fe400080006ff */
[----:B------:R-:W-:Y:S01]  /*ba70*/  USHF.L.U32 UR8, UR4, 0x1, URZ ;  /* 0x0000000104087899 */ /* 0x000fe200080006ff */
[----:B-1----:R-:W-:Y:S01]  /*ba80*/  LOP3.LUT R252, R148, 0xff, RZ, 0xc0, !PT ;  /* 0x000000ff94fc7812 */ /* 0x002fe200078ec0ff */
[----:B------:R-:W1:Y:S03]  /*ba90*/  LDC.64 R204, c[0x0][0x398] ;  /* 0x0000e600ffcc7b82 */ /* 0x000e660000000a00 */
[----:B--2---:R-:W-:Y:S01]  /*baa0*/  LEA R251, R251, R252, 0x8 ;  /* 0x000000fcfbfb7211 */ /* 0x004fe200078e40ff */
[----:B------:R-:W2:Y:S01]  /*bab0*/  @!P1 SYNCS.CCTL.IV [UR11+0x1c008] ;  /* 0x01c00800ff0099b1 */ /* 0x000ea2000800000b */
[----:B------:R-:W-:Y:S01]  /*bac0*/  NOP ;  /* 0x0000000000007918 */ /* 0x000fe20000000000 */
[----:B0-----:R-:W-:-:S02]  /*bad0*/  IMAD R151, R0, 0x28, RZ ;  /* 0x0000002800977824 */ /* 0x001fc400078e02ff */
[----:B------:R-:W-:Y:S01]  /*bae0*/  @P3 FMUL R27, R27, 0.25 ;  /* 0x3e8000001b1b3820 */ /* 0x000fe20000400000 */
[----:B------:R-:W-:Y:S01]  /*baf0*/  @P3 FMUL R26, R26, 0.25 ;  /* 0x3e8000001a1a3820 */ /* 0x000fe20000400000 */
[----:B------:R-:W-:Y:S01]  /*bb00*/  @P3 FMUL R4, R4, 0.25 ;  /* 0x3e80000004043820 */ /* 0x000fe20000400000 */
[----:B------:R-:W-:Y:S01]  /*bb10*/  @P3 FMUL R5, R5, 0.25 ;  /* 0x3e80000005053820 */ /* 0x000fe20000400000 */
[----:B------:R-:W-:Y:S01]  /*bb20*/  @!P5 FMUL R27, R27, 16777216 ;  /* 0x4b8000001b1bd820 */ /* 0x000fe20000400000 */
[----:B------:R-:W-:Y:S01]  /*bb30*/  @P3 FMUL R29, R29, 0.25 ;  /* 0x3e8000001d1d3820 */ /* 0x000fe20000400000 */
[----:B------:R-:W-:Y:S01]  /*bb40*/  @!P5 FMUL R26, R26, 16777216 ;  /* 0x4b8000001a1ad820 */ /* 0x000fe20000400000 */
[----:B------:R-:W-:Y:S01]  /*bb50*/  @P3 FMUL R36, R36, 0.25 ;  /* 0x3e80000024243820 */ /* 0x000fe20000400000 */
[----:B------:R-:W-:Y:S01]  /*bb60*/  @!P5 FMUL R4, R4, 16777216 ;  /* 0x4b8000000404d820 */ /* 0x000fe20000400000 */
[----:B------:R-:W-:Y:S01]  /*bb70*/  @!P5 FMUL R5, R5, 16777216 ;  /* 0x4b8000000505d820 */ /* 0x000fe20000400000 */
[----:B-----5:R-:W-:Y:S01]  /*bb80*/  FMUL R138, R207, R27 ;  /* 0x0000001bcf8a7220 */ /* 0x020fe20000400000 */
[----:B------:R-:W-:Y:S01]  /*bb90*/  @!P5 FMUL R29, R29, 16777216 ;  /* 0x4b8000001d1dd820 */ /* 0x000fe20000400000 */
[----:B------:R-:W-:Y:S01]  /*bba0*/  FMUL R136, R207, R26 ;  /* 0x0000001acf887220 */ /* 0x000fe20000400000 */
[----:B------:R-:W-:-:S02]  /*bbb0*/  IMAD R27, R251, UR7, RZ ;  /* 0x00000007fb1b7c24 */ /* 0x000fc4000f8e02ff */
[----:B------:R-:W-:Y:S01]  /*bbc0*/  @!P5 FMUL R36, R36, 16777216 ;  /* 0x4b8000002424d820 */ /* 0x000fe20000400000 */
[----:B------:R-:W-:Y:S02]  /*bbd0*/  IMAD R26, R251, UR5, RZ ;  /* 0x00000005fb1a7c24 */ /* 0x000fe4000f8e02ff */
[C---:B------:R-:W-:Y:S01]  /*bbe0*/  FMUL R4, R207.reuse, R4 ;  /* 0x00000004cf047220 */ /* 0x040fe20000400000 */
[----:B------:R-:W-:Y:S01]  /*bbf0*/  FMUL R5, R207, R5 ;  /* 0x00000005cf057220 */ /* 0x000fe20000400000 */
[----:B------:R-:W-:Y:S01]  /*bc00*/  @P3 FMUL R6, R6, 0.25 ;  /* 0x3e80000006063820 */ /* 0x000fe20000400000 */
        /* <DEDUP_REMOVED lines=121> */
[----:B------:R-:W-:Y:S01]  /*c3a0*/  FMUL R133, R207, R29 ;  /* 0x0000001dcf857220 */ /* 0x000fe20000400000 */
[----:B------:R-:W-:Y:S01]  /*c3b0*/  SHF.L.U32 R29, R27, 0x1, RZ ;  /* 0x000000011b1d7819 */ /* 0x000fe200000006ff */
[----:B------:R-:W-:Y:S01]  /*c3c0*/  FMUL R144, R207, R36 ;  /* 0x00000024cf907220 */ /* 0x000fe20000400000 */
[C---:B------:R-:W-:Y:S01]  /*c3d0*/  SHF.L.U32 R3, R26.reuse, 0x1, RZ ;  /* 0x000000011a037819 */ /* 0x040fe200000006ff */
[----:B------:R-:W-:Y:S01]  /*c3e0*/  UIMAD.WIDE UR6, UR6, 0x2, URZ ;  /* 0x00000002060678a5 */ /* 0x000fe2000f8e02ff */
[----:B------:R-:W-:-:S04]  /*c3f0*/  IMAD.HI R36, R26, 0x2, RZ ;  /* 0x000000021a247827 */ /* 0x000fc800078e02ff */
[----:B------:R-:W-:Y:S01]  /*c400*/  @!P5 FMUL R6, R6, 16777216 ;  /* 0x4b8000000606d820 */ /* 0x000fe20000400000 */
        /* <DEDUP_REMOVED lines=121> */
[----:B------:R-:W-:Y:S01]  /*cba0*/  IMAD.HI R2, R27, 0x2, RZ ;  /* 0x000000021b027827 */ /* 0x000fe200078e02ff */
[----:B------:R-:W-:Y:S01]  /*cbb0*/  F2FP.BF16.F32.PACK_AB R26, R5, R4 ;  /* 0x00000004051a723e */ /* 0x000fe200000010ff */
[----:B------:R-:W-:Y:S01]  /*cbc0*/  UIMAD.WIDE UR4, UR4, 0x2, URZ ;  /* 0x00000002040478a5 */ /* 0x000fe2000f8e02ff */
[----:B----4-:R-:W-:Y:S01]  /*cbd0*/  IADD3 R142, P5, P4, R29, UR9, R142 ;  /* 0x000000091d8e7c10 */ /* 0x010fe2000fcbe08e */
[C---:B------:R-:W-:Y:S01]  /*cbe0*/  IMAD R5, R0.reuse, 0x84, RZ ;  /* 0x0000008400057824 */ /* 0x040fe200078e02ff */
[----:B-1----:R-:W-:Y:S01]  /*cbf0*/  IADD3 R204, P2, P3, R3, UR8, R204 ;  /* 0x0000000803cc7c10 */ /* 0x002fe2000fb5e0cc */
[----:B------:R-:W-:Y:S01]  /*cc00*/  IMAD R27, R0, 0x86, RZ ;  /* 0x00000086001b7824 */ /* 0x000fe200078e02ff */
[----:B------:R-:W-:Y:S01]  /*cc10*/  IADD3.X R143, PT, PT, R2, UR7, R143, P5, P4 ;  /* 0x00000007028f7c10 */ /* 0x000fe2000afe848f */
[C---:B------:R-:W-:Y:S01]  /*cc20*/  IMAD R3, R0.reuse, 0x82, RZ ;  /* 0x0000008200037824 */ /* 0x040fe200078e02ff */
[----:B------:R-:W-:Y:S01]  /*cc30*/  IADD3 RZ, P5, PT, R5, R204, RZ ;  /* 0x000000cc05ff7210 */ /* 0x000fe20007fbe0ff */
[C---:B------:R-:W-:Y:S01]  /*cc40*/  FMUL R6, R207.reuse, R6 ;  /* 0x00000006cf067220 */ /* 0x040fe20000400000 */
[----:B------:R-:W-:Y:S01]  /*cc50*/  SHF.L.U32 R5, R0, 0x1, RZ ;  /* 0x0000000100057819 */ /* 0x000fe200000006ff */
[----:B------:R-:W-:Y:S01]  /*cc60*/  FMUL R7, R207, R7 ;  /* 0x00000007cf077220 */ /* 0x000fe20000400000 */
[----:B------:R-:W-:Y:S01]  /*cc70*/  IADD3.X R36, PT, PT, R36, UR5, R205, P2, P3 ;  /* 0x0000000524247c10 */ /* 0x000fe200097e64cd */
[----:B------:R0:W-:Y:S01]  /*cc80*/  STG.E.U16 desc[UR14][R142.64], R26 ;  /* 0x0000001a8e007986 */ /* 0x0001e2000c10150e */
[-C--:B------:R-:W-:Y:S01]  /*cc90*/  IADD3 RZ, P4, PT, R27, R204.reuse, RZ ;  /* 0x000000cc1bff7210 */ /* 0x080fe20007f9e0ff */
[C---:B------:R-:W-:Y:S01]  /*cca0*/  IMAD R27, R0.reuse, 0x6, RZ ;  /* 0x00000006001b7824 */ /* 0x040fe200078e02ff */
[----:B------:R-:W-:Y:S01]  /*ccb0*/  IADD3 R2, P1, PT, R5, R204, RZ ;  /* 0x000000cc05027210 */ /* 0x000fe20007f3e0ff */
[----:B------:R-:W-:Y:S01]  /*ccc0*/  FMUL R132, R207, R28 ;  /* 0x0000001ccf847220 */ /* 0x000fe20000400000 */
[----:B------:R-:W-:Y:S01]  /*ccd0*/  IADD3 RZ, P6, PT, R3, R204, RZ ;  /* 0x000000cc03ff7210 */ /* 0x000fe20007fde0ff */
[C---:B------:R-:W-:Y:S01]  /*cce0*/  FMUL R8, R207.reuse, R8 ;  /* 0x00000008cf087220 */ /* 0x040fe20000400000 */
[C---:B------:R-:W-:Y:S01]  /*ccf0*/  LEA.HI.X.SX32 R3, R0.reuse, R36, 0x1, P1 ;  /* 0x0000002400037211 */ /* 0x040fe200008f0eff */
[----:B------:R-:W-:Y:S01]  /*cd00*/  FMUL R9, R207, R9 ;  /* 0x00000009cf097220 */ /* 0x000fe20000400000 */
[----:B------:R-:W-:Y:S01]  /*cd10*/  F2FP.BF16.F32.PACK_AB R28, R7, R6 ;  /* 0x00000006071c723e */ /* 0x000fe200000010ff */
[C---:B------:R-:W-:Y:S01]  /*cd20*/  IMAD R29, R0.reuse, 0x88, RZ ;  /* 0x00000088001d7824 */ /* 0x040fe200078e02ff */
[----:B------:R-:W-:Y:S01]  /*cd30*/  LEA R4, P2, R0, R204, 0x2 ;  /* 0x000000cc00047211 */ /* 0x000fe200078410ff */
[C---:B------:R-:W-:Y:S01]  /*cd40*/  FMUL R135, R207.reuse, R31 ;  /* 0x0000001fcf877220 */ /* 0x040fe20000400000 */
[----:B0-----:R-:W-:Y:S01]  /*cd50*/  PRMT R26, R26, 0x7632, R26 ;  /* 0x000076321a1a7816 */ /* 0x001fe2000000001a */
[C---:B------:R-:W-:Y:S01]  /*cd60*/  IMAD R31, R0.reuse, 0xc, RZ ;  /* 0x0000000c001f7824 */ /* 0x040fe200078e02ff */
[C---:B------:R-:W-:Y:S01]  /*cd70*/  LEA R7, R0.reuse, R0, 0x1 ;  /* 0x0000000000077211 */ /* 0x040fe200078e08ff */
[----:B------:R-:W-:Y:S01]  /*cd80*/  FMUL R10, R207, R10 ;  /* 0x0000000acf0a7220 */ /* 0x000fe20000400000 */
[----:B------:R-:W-:Y:S01]  /*cd90*/  IADD3 R6, P1, PT, R27, R204, RZ ;  /* 0x000000cc1b067210 */ /* 0x000fe20007f3e0ff */
[----:B------:R0:W-:Y:S01]  /*cda0*/  STG.E.U16 desc[UR14][R2.64], R26 ;  /* 0x0000001a02007986 */ /* 0x0001e2000c10150e */
[-C--:B------:R-:W-:Y:S01]  /*cdb0*/  LEA.HI.X.SX32 R5, R5, R36.reuse, 0x1, P2 ;  /* 0x0000002405057211 */ /* 0x080fe200010f0eff */
[----:B------:R-:W-:Y:S01]  /*cdc0*/  FMUL R11, R207, R11 ;  /* 0x0000000bcf0b7220 */ /* 0x000fe20000400000 */
[----:B------:R-:W-:Y:S01]  /*cdd0*/  LEA.HI.X.SX32 R7, R7, R36, 0x1, P1 ;  /* 0x0000002407077211 */ /* 0x000fe200008f0eff */
[----:B------:R-:W-:Y:S01]  /*cde0*/  FMUL R12, R207, R12 ;  /* 0x0000000ccf0c7220 */ /* 0x000fe20000400000 */
[----:B------:R-:W-:Y:S01]  /*cdf0*/  F2FP.BF16.F32.PACK_AB R8, R9, R8 ;  /* 0x000000080908723e */ /* 0x000fe200000010ff */
[----:B------:R1:W-:Y:S01]  /*ce00*/  STG.E.U16 desc[UR14][R4.64], R28 ;  /* 0x0000001c04007986 */ /* 0x0003e2000c10150e */
[C---:B------:R-:W-:Y:S01]  /*ce10*/  SHF.L.U32 R9, R0.reuse, 0x2, RZ ;  /* 0x0000000200097819 */ /* 0x040fe200000006ff */
[----:B------:R-:W-:Y:S01]  /*ce20*/  FMUL R13, R207, R13 ;  /* 0x0000000dcf0d7220 */ /* 0x000fe20000400000 */
[----:B------:R-:W-:Y:S01]  /*ce30*/  IADD3 RZ, P3, PT, R29, R204, RZ ;  /* 0x000000cc1dff7210 */ /* 0x000fe20007f7e0ff */
[----:B------:R-:W-:Y:S01]  /*ce40*/  IMAD R29, R0, 0xa, RZ ;  /* 0x0000000a001d7824 */ /* 0x000fe200078e02ff */
[----:B------:R-:W-:Y:S01]  /*ce50*/  F2FP.BF16.F32.PACK_AB R10, R11, R10 ;  /* 0x0000000a0b0a723e */ /* 0x000fe200000010ff */
[C---:B------:R-:W-:Y:S01]  /*ce60*/  FMUL R14, R207.reuse, R14 ;  /* 0x0000000ecf0e7220 */ /* 0x040fe20000400000 */
[----:B0-----:R-:W-:Y:S01]  /*ce70*/  PRMT R3, R28, 0x7632, R3 ;  /* 0x000076321c037816 */ /* 0x001fe20000000003 */
[C---:B------:R-:W-:Y:S01]  /*ce80*/  FMUL R15, R207.reuse, R15 ;  /* 0x0000000fcf0f7220 */ /* 0x040fe20000400000 */
[C---:B------:R-:W-:Y:S01]  /*ce90*/  LEA R2, P1, R0.reuse, R204, 0x3 ;  /* 0x000000cc00027211 */ /* 0x040fe200078218ff */
[----:B------:R-:W-:Y:S01]  /*cea0*/  FMUL R141, R207, R35 ;  /* 0x00000023cf8d7220 */ /* 0x000fe20000400000 */
[----:B------:R-:W-:Y:S01]  /*ceb0*/  F2FP.BF16.F32.PACK_AB R12, R13, R12 ;  /* 0x0000000c0d0c723e */ /* 0x000fe200000010ff */
[----:B------:R0:W-:Y:S01]  /*cec0*/  STG.E.U16 desc[UR14][R6.64], R3 ;  /* 0x0000000306007986 */ /* 0x0001e2000c10150e */
[C---:B-1----:R-:W-:Y:S01]  /*ced0*/  LEA R5, R0.reuse, R0, 0x2 ;  /* 0x0000000000057211 */ /* 0x042fe200078e10ff */
[----:B------:R-:W-:Y:S01]  /*cee0*/  IMAD R13, R0, 0x12, RZ ;  /* 0x00000012000d7824 */ /* 0x000fe200078e02ff */
[----:B------:R-:W-:Y:S01]  /*cef0*/  PRMT R26, R10, 0x7632, R26 ;  /* 0x000076320a1a7816 */ /* 0x000fe2000000001a */
[C---:B------:R-:W-:Y:S01]  /*cf00*/  IMAD R35, R0.reuse, 0x16, RZ ;  /* 0x0000001600237824 */ /* 0x040fe200078e02ff */
[----:B------:R-:W-:Y:S01]  /*cf10*/  F2FP.BF16.F32.PACK_AB R14, R15, R14 ;  /* 0x0000000e0f0e723e */ /* 0x000fe200000010ff */
[----:B------:R-:W-:-:S02]  /*cf20*/  IMAD R15, R0, 0x14, RZ ;  /* 0x00000014000f7824 */ /* 0x000fc400078e02ff */
[C---:B------:R-:W-:Y:S01]  /*cf30*/  FMUL R145, R207.reuse, R37 ;  /* 0x00000025cf917220 */ /* 0x040fe20000400000 */
[C---:B------:R-:W-:Y:S02]  /*cf40*/  IMAD R11, R0.reuse, 0xb, RZ ;  /* 0x0000000b000b7824 */ /* 0x040fe400078e02ff */
[C---:B------:R-:W-:Y:S01]  /*cf50*/  FMUL R146, R207.reuse, R39 ;  /* 0x00000027cf927220 */ /* 0x040fe20000400000 */
[C---:B------:R-:W-:Y:S02]  /*cf60*/  IMAD R37, R0.reuse, 0x18, RZ ;  /* 0x0000001800257824 */ /* 0x040fe400078e02ff */
[----:B------:R-:W-:Y:S01]  /*cf70*/  FMUL R16, R207, R16 ;  /* 0x00000010cf107220 */ /* 0x000fe20000400000 */
[----:B0-----:R-:W-:Y:S01]  /*cf80*/  LEA.HI.X.SX32 R3, R9, R36, 0x1, P1 ;  /* 0x0000002409037211 */ /* 0x001fe200008f0eff */
[----:B------:R-:W-:Y:S01]  /*cf90*/  FMUL R17, R207, R17 ;  /* 0x00000011cf117220 */ /* 0x000fe20000400000 */
[----:B------:R-:W-:Y:S01]  /*cfa0*/  IADD3 R4, P1, PT, R29, R204, RZ ;  /* 0x000000cc1d047210 */ /* 0x000fe20007f3e0ff */
[----:B------:R-:W-:Y:S01]  /*cfb0*/  IMAD R39, R0, 0x1a, RZ ;  /* 0x0000001a00277824 */ /* 0x000fe200078e02ff */
[----:B------:R-:W-:Y:S01]  /*cfc0*/  PRMT R6, R8, 0x7632, R6 ;  /* 0x0000763208067816 */ /* 0x000fe20000000006 */
[----:B------:R0:W-:Y:S01]  /*cfd0*/  STG.E.U16 desc[UR14][R2.64], R8 ;  /* 0x0000000802007986 */ /* 0x0001e2000c10150e */
[----:B------:R-:W-:Y:S01]  /*cfe0*/  LEA.HI.X.SX32 R5, R5, R36, 0x1, P1 ;  /* 0x0000002405057211 */ /* 0x000fe200008f0eff */
[C---:B------:R-:W-:Y:S01]  /*cff0*/  FMUL R221, R207.reuse, R73 ;  /* 0x00000049cfdd7220 */ /* 0x040fe20000400000 */
[C---:B------:R-:W-:Y:S01]  /*d000*/  LEA R7, R0.reuse, -R0, 0x3 ;  /* 0x8000000000077211 */ /* 0x040fe200078e18ff */
[C---:B------:R-:W-:Y:S01]  /*d010*/  FMUL R18, R207.reuse, R18 ;  /* 0x00000012cf127220 */ /* 0x040fe20000400000 */
[C---:B------:R-:W-:Y:S01]  /*d020*/  SHF.L.U32 R9, R0.reuse, 0x3, RZ ;  /* 0x0000000300097819 */ /* 0x040fe200000006ff */
[----:B------:R1:W-:Y:S01]  /*d030*/  STG.E.U16 desc[UR14][R4.64], R6 ;  /* 0x0000000604007986 */ /* 0x0003e2000c10150e */
[----:B------:R-:W-:Y:S01]  /*d040*/  FMUL R19, R207, R19 ;  /* 0x00000013cf137220 */ /* 0x000fe20000400000 */
[----:B------:R-:W-:Y:S01]  /*d050*/  F2FP.BF16.F32.PACK_AB R16, R17, R16 ;  /* 0x000000101110723e */ /* 0x000fe200000010ff */
[----:B------:R-:W-:-:S02]  /*d060*/  IMAD R73, R0, 0x1e, RZ ;  /* 0x0000001e00497824 */ /* 0x000fc400078e02ff */
[C---:B------:R-:W-:Y:S01]  /*d070*/  FMUL R213, R207.reuse, R81 ;  /* 0x00000051cfd57220 */ /* 0x040fe20000400000 */
[----:B------:R-:W-:Y:S01]  /*d080*/  FMUL R20, R207, R20 ;  /* 0x00000014cf147220 */ /* 0x000fe20000400000 */
[----:B0-----:R-:W-:Y:S01]  /*d090*/  IADD3 R2, P2, PT, R31, R204, RZ ;  /* 0x000000cc1f027210 */ /* 0x001fe20007f5e0ff */
[----:B------:R-:W-:Y:S01]  /*d0a0*/  FMUL R21, R207, R21 ;  /* 0x00000015cf157220 */ /* 0x000fe20000400000 */
[----:B------:R-:W-:Y:S01]  /*d0b0*/  F2FP.BF16.F32.PACK_AB R18, R19, R18 ;  /* 0x000000121312723e */ /* 0x000fe200000010ff */
[C---:B------:R-:W-:Y:S01]  /*d0c0*/  IMAD R81, R0.reuse, 0x22, RZ ;  /* 0x0000002200517824 */ /* 0x040fe200078e02ff */
[----:B------:R-:W-:Y:S01]  /*d0d0*/  LEA.HI.X.SX32 R3, R27, R36, 0x1, P2 ;  /* 0x000000241b037211 */ /* 0x000fe200010f0eff */
[C---:B------:R-:W-:Y:S01]  /*d0e0*/  IMAD R27, R0.reuse, 0xe, RZ ;  /* 0x0000000e001b7824 */ /* 0x040fe200078e02ff */
[C---:B-1----:R-:W-:Y:S01]  /*d0f0*/  LEA R4, P2, R0.reuse, R204, 0x4 ;  /* 0x000000cc00047211 */ /* 0x042fe200078420ff */
[----:B------:R-:W-:Y:S01]  /*d100*/  FMUL R209, R207, R85 ;  /* 0x00000055cfd17220 */ /* 0x000fe20000400000 */
[----:B------:R-:W-:Y:S01]  /*d110*/  F2FP.BF16.F32.PACK_AB R20, R21, R20 ;  /* 0x000000141514723e */ /* 0x000fe200000010ff */
[----:B------:R0:W-:Y:S01]  /*d120*/  STG.E.U16 desc[UR14][R2.64], R10 ;  /* 0x0000000a02007986 */ /* 0x0001e2000c10150e */
[----:B------:R-:W-:Y:S01]  /*d130*/  LEA.HI.X.SX32 R5, R9, R36, 0x1, P2 ;  /* 0x0000002409057211 */ /* 0x000fe200010f0eff */
[----:B------:R-:W-:-:S02]  /*d140*/  IMAD R143, R0, 0x26, RZ ;  /* 0x00000026008f7824 */ /* 0x000fc400078e02ff */
[C---:B------:R-:W-:Y:S01]  /*d150*/  FMUL R237, R207.reuse, R57 ;  /* 0x00000039cfed7220 */ /* 0x040fe20000400000 */
[C---:B------:R-:W-:Y:S02]  /*d160*/  IMAD R85, R0.reuse, 0x24, RZ ;  /* 0x0000002400557824 */ /* 0x040fe400078e02ff */
[C---:B------:R-:W-:Y:S01]  /*d170*/  FMUL R239, R207.reuse, R55 ;  /* 0x00000037cfef7220 */ /* 0x040fe20000400000 */
[C---:B------:R-:W-:Y:S01]  /*d180*/  IMAD R57, R0.reuse, 0xfe, RZ ;  /* 0x000000fe00397824 */ /* 0x040fe200078e02ff */
[C---:B------:R-:W-:Y:S01]  /*d190*/  LEA R55, R0.reuse, -R0, 0x7 ;  /* 0x8000000000377211 */ /* 0x040fe200078e38ff */
[C---:B------:R-:W-:Y:S02]  /*d1a0*/  IMAD R155, R0.reuse, 0x2a, RZ ;  /* 0x0000002a009b7824 */ /* 0x040fe400078e02ff */
[C---:B------:R-:W-:Y:S01]  /*d1b0*/  FMUL R22, R207.reuse, R22 ;  /* 0x00000016cf167220 */ /* 0x040fe20000400000 */
[----:B------:R-:W-:Y:S02]  /*d1c0*/  IMAD R159, R0, 0x2c, RZ ;  /* 0x0000002c009f7824 */ /* 0x000fe400078e02ff */
[----:B------:R-:W-:Y:S01]  /*d1d0*/  FMUL R23, R207, R23 ;  /* 0x00000017cf177220 */ /* 0x000fe20000400000 */
[----:B0-----:R-:W-:Y:S01]  /*d1e0*/  IADD3 R2, P1, PT, R27, R204, RZ ;  /* 0x000000cc1b027210 */ /* 0x001fe20007f3e0ff */
[C---:B------:R-:W-:Y:S01]  /*d1f0*/  FMUL R240, R207.reuse, R54 ;  /* 0x00000036cff07220 */ /* 0x040fe20000400000 */
[----:B------:R-:W-:Y:S01]  /*d200*/  PRMT R10, R16, 0x7632, R10 ;  /* 0x00007632100a7816 */ /* 0x000fe2000000000a */
[----:B------:R-:W-:Y:S01]  /*d210*/  FMUL R238, R207, R56 ;  /* 0x00000038cfee7220 */ /* 0x000fe20000400000 */
[----:B------:R-:W-:Y:S01]  /*d220*/  LEA.HI.X.SX32 R3, R7, R36, 0x1, P1 ;  /* 0x0000002407037211 */ /* 0x000fe200008f0eff */
[C---:B------:R-:W-:Y:S01]  /*d230*/  IMAD R163, R0.reuse, 0x2e, RZ ;  /* 0x0000002e00a37824 */ /* 0x040fe200078e02ff */
[C---:B------:R-:W-:Y:S01]  /*d240*/  LEA R7, R0.reuse, R0, 0x3 ;  /* 0x0000000000077211 */ /* 0x040fe200078e18ff */
[C---:B------:R-:W-:Y:S01]  /*d250*/  IMAD R195, R0.reuse, 0x30, RZ ;  /* 0x0000003000c37824 */ /* 0x040fe200078e02ff */
[----:B------:R-:W-:Y:S01]  /*d260*/  IADD3 R6, P1, PT, R13, R204, RZ ;  /* 0x000000cc0d067210 */ /* 0x000fe20007f3e0ff */
[----:B------:R0:W-:Y:S01]  /*d270*/  STG.E.U16 desc[UR14][R2.64], R26 ;  /* 0x0000001a02007986 */ /* 0x0001e2000c10150e */
[----:B------:R-:W-:Y:S01]  /*d280*/  F2FP.BF16.F32.PACK_AB R22, R23, R22 ;  /* 0x000000161716723e */ /* 0x000fe200000010ff */
[----:B------:R-:W-:Y:S01]  /*d290*/  FMUL R236, R207, R58 ;  /* 0x0000003acfec7220 */ /* 0x000fe20000400000 */
[----:B------:R-:W-:Y:S01]  /*d2a0*/  LEA.HI.X.SX32 R7, R7, R36, 0x1, P1 ;  /* 0x0000002407077211 */ /* 0x000fe200008f0eff */
[----:B------:R1:W-:Y:S01]  /*d2b0*/  STG.E.U16 desc[UR14][R4.64], R12 ;  /* 0x0000000c04007986 */ /* 0x0003e2000c10150e */
[----:B------:R-:W-:Y:S01]  /*d2c0*/  IADD3 R8, P1, PT, R15, R204, RZ ;  /* 0x000000cc0f087210 */ /* 0x000fe20007f3e0ff */
[----:B------:R-:W-:Y:S01]  /*d2d0*/  FMUL R234, R207, R60 ;  /* 0x0000003ccfea7220 */ /* 0x000fe20000400000 */
[----:B------:R-:W-:-:S02]  /*d2e0*/  IMAD R201, R0, 0x32, RZ ;  /* 0x0000003200c97824 */ /* 0x000fc400078e02ff */
[----:B------:R-:W-:Y:S01]  /*d2f0*/  FMUL R235, R207, R59 ;  /* 0x0000003bcfeb7220 */ /* 0x000fe20000400000 */
[----:B------:R-:W-:Y:S01]  /*d300*/  LEA.HI.X.SX32 R9, R29, R36, 0x1, P1 ;  /* 0x000000241d097211 */ /* 0x000fe200008f0eff */
[C---:B------:R-:W-:Y:S01]  /*d310*/  FMUL R24, R207.reuse, R24 ;  /* 0x00000018cf187220 */ /* 0x040fe20000400000 */
[C---:B------:R-:W-:Y:S01]  /*d320*/  FMUL R25, R207.reuse, R25 ;  /* 0x00000019cf197220 */ /* 0x040fe20000400000 */
[----:B0-----:R-:W-:Y:S01]  /*d330*/  PRMT R3, R12, 0x7632, R3 ;  /* 0x000076320c037816 */ /* 0x001fe20000000003 */
[----:B------:R-:W-:Y:S01]  /*d340*/  FMUL R233, R207, R61 ;  /* 0x0000003dcfe97220 */ /* 0x000fe20000400000 */
[----:B------:R-:W-:Y:S01]  /*d350*/  IADD3 R2, P2, PT, R35, R204, RZ ;  /* 0x000000cc23027210 */ /* 0x000fe20007f5e0ff */
[----:B------:R-:W-:Y:S01]  /*d360*/  FMUL R232, R207, R62 ;  /* 0x0000003ecfe87220 */ /* 0x000fe20000400000 */
[----:B-1----:R-:W-:Y:S01]  /*d370*/  PRMT R5, R14, 0x7632, R5 ;  /* 0x000076320e057816 */ /* 0x002fe20000000005 */
[----:B------:R0:W-:Y:S01]  /*d380*/  STG.E.U16 desc[UR14][R6.64], R3 ;  /* 0x0000000306007986 */ /* 0x0001e2000c10150e */
[----:B------:R-:W-:Y:S01]  /*d390*/  IADD3 R4, P1, PT, R37, R204, RZ ;  /* 0x000000cc25047210 */ /* 0x000fe20007f3e0ff */
[----:B------:R-:W-:Y:S01]  /*d3a0*/  FMUL R230, R207, R64 ;  /* 0x00000040cfe67220 */ /* 0x000fe20000400000 */
[----:B------:R-:W-:Y:S01]  /*d3b0*/  PRMT R12, R18, 0x7632, R12 ;  /* 0x00007632120c7816 */ /* 0x000fe2000000000c */
[----:B------:R1:W-:Y:S01]  /*d3c0*/  STG.E.U16 desc[UR14][R8.64], R14 ;  /* 0x0000000e08007986 */ /* 0x0003e2000c10150e */
[----:B------:R-:W-:-:S02]  /*d3d0*/  IMAD R17, R0, 0x36, RZ ;  /* 0x0000003600117824 */ /* 0x000fc400078e02ff */
[C---:B------:R-:W-:Y:S01]  /*d3e0*/  FMUL R147, R207.reuse, R41 ;  /* 0x00000029cf937220 */ /* 0x040fe20000400000 */
[C---:B------:R-:W-:Y:S02]  /*d3f0*/  IMAD R21, R0.reuse, 0x38, RZ ;  /* 0x0000003800157824 */ /* 0x040fe400078e02ff */
[C---:B------:R-:W-:Y:S01]  /*d400*/  FMUL R231, R207.reuse, R63 ;  /* 0x0000003fcfe77220 */ /* 0x040fe20000400000 */
[C---:B------:R-:W-:Y:S01]  /*d410*/  FMUL R229, R207.reuse, R65 ;  /* 0x00000041cfe57220 */ /* 0x040fe20000400000 */
[----:B------:R-:W-:Y:S01]  /*d420*/  FMUL R228, R207, R66 ;  /* 0x00000042cfe47220 */ /* 0x000fe20000400000 */
[----:B------:R-:W-:Y:S01]  /*d430*/  F2FP.BF16.F32.PACK_AB R41, R25, R24 ;  /* 0x000000181929723e */ /* 0x000fe200000010ff */
[----:B------:R-:W-:Y:S01]  /*d440*/  FMUL R226, R207, R68 ;  /* 0x00000044cfe27220 */ /* 0x000fe20000400000 */
[----:B0-----:R-:W-:Y:S01]  /*d450*/  LEA.HI.X.SX32 R3, R11, R36, 0x1, P2 ;  /* 0x000000240b037211 */ /* 0x001fe200010f0eff */
[C---:B------:R-:W-:Y:S01]  /*d460*/  IMAD R11, R0.reuse, 0xd, RZ ;  /* 0x0000000d000b7824 */ /* 0x040fe200078e02ff */
[----:B------:R-:W-:Y:S01]  /*d470*/  IADD3 R6, P2, PT, R39, R204, RZ ;  /* 0x000000cc27067210 */ /* 0x000fe20007f5e0ff */
[C---:B------:R-:W-:Y:S01]  /*d480*/  IMAD R25, R0.reuse, 0x3a, RZ ;  /* 0x0000003a00197824 */ /* 0x040fe200078e02ff */
[C---:B-1----:R-:W-:Y:S01]  /*d490*/  LEA R9, R0.reuse, -R0, 0x4 ;  /* 0x8000000000097211 */ /* 0x042fe200078e20ff */
[----:B------:R0:W-:Y:S01]  /*d4a0*/  STG.E.U16 desc[UR14][R2.64], R5 ;  /* 0x0000000502007986 */ /* 0x0001e2000c10150e */
[----:B------:R-:W-:Y:S01]  /*d4b0*/  LEA.HI.X.SX32 R7, R11, R36, 0x1, P2 ;  /* 0x000000240b077211 */ /* 0x000fe200010f0eff */
[C---:B------:R-:W-:Y:S01]  /*d4c0*/  IMAD R29, R0.reuse, 0x3c, RZ ;  /* 0x0000003c001d7824 */ /* 0x040fe200078e02ff */
[----:B------:R-:W-:Y:S01]  /*d4d0*/  IADD3 R8, P2, PT, R73, R204, RZ ;  /* 0x000000cc49087210 */ /* 0x000fe20007f5e0ff */
[C---:B------:R-:W-:Y:S01]  /*d4e0*/  FMUL R227, R207.reuse, R67 ;  /* 0x00000043cfe37220 */ /* 0x040fe20000400000 */
[C---:B------:R-:W-:Y:S01]  /*d4f0*/  LEA R11, R0.reuse, R0, 0x4 ;  /* 0x00000000000b7211 */ /* 0x040fe200078e20ff */
[----:B------:R-:W-:Y:S01]  /*d500*/  FMUL R139, R207, R33 ;  /* 0x00000021cf8b7220 */ /* 0x000fe20000400000 */
[----:B------:R-:W-:Y:S01]  /*d510*/  LEA.HI.X.SX32 R9, R9, R36, 0x1, P2 ;  /* 0x0000002409097211 */ /* 0x000fe200010f0eff */
[C---:B------:R-:W-:Y:S01]  /*d520*/  FMUL R225, R207.reuse, R69 ;  /* 0x00000045cfe17220 */ /* 0x040fe20000400000 */
[----:B------:R-:W-:Y:S01]  /*d530*/  FMUL R224, R207, R70 ;  /* 0x00000046cfe07220 */ /* 0x000fe20000400000 */
[----:B------:R-:W-:-:S02]  /*d540*/  IMAD R19, R0, 0x1d, RZ ;  /* 0x0000001d00137824 */ /* 0x000fc400078e02ff */
[----:B------:R-:W-:Y:S01]  /*d550*/  FMUL R222, R207, R72 ;  /* 0x00000048cfde7220 */ /* 0x000fe20000400000 */
[----:B0-----:R-:W-:Y:S01]  /*d560*/  LEA.HI.X.SX32 R5, R31, R36, 0x1, P1 ;  /* 0x000000241f057211 */ /* 0x001fe200008f0eff */
[C---:B------:R-:W-:Y:S02]  /*d570*/  IMAD R31, R0.reuse, 0x1c, RZ ;  /* 0x0000001c001f7824 */ /* 0x040fe400078e02ff */
[C---:B------:R-:W-:Y:S01]  /*d580*/  FMUL R223, R207.reuse, R71 ;  /* 0x00000047cfdf7220 */ /* 0x040fe20000400000 */
[C---:B------:R-:W-:Y:S02]  /*d590*/  IMAD R33, R0.reuse, 0x3e, RZ ;  /* 0x0000003e00217824 */ /* 0x040fe400078e02ff */
[----:B------:R-:W-:Y:S01]  /*d5a0*/  FMUL R220, R207, R74 ;  /* 0x0000004acfdc7220 */ /* 0x000fe20000400000 */
[----:B------:R0:W-:Y:S01]  /*d5b0*/  STG.E.U16 desc[UR14][R4.64], R16 ;  /* 0x0000001004007986 */ /* 0x0001e2000c10150e */
[----:B------:R-:W-:Y:S01]  /*d5c0*/  IADD3 R2, P1, PT, R31, R204, RZ ;  /* 0x000000cc1f027210 */ /* 0x000fe20007f3e0ff */
[----:B------:R-:W-:Y:S01]  /*d5d0*/  FMUL R218, R207, R76 ;  /* 0x0000004ccfda7220 */ /* 0x000fe20000400000 */
[C---:B------:R-:W-:Y:S01]  /*d5e0*/  LEA R23, R0.reuse, -R0, 0x5 ;  /* 0x8000000000177211 */ /* 0x040fe200078e28ff */
[----:B------:R1:W-:Y:S01]  /*d5f0*/  STG.E.U16 desc[UR14][R6.64], R10 ;  /* 0x0000000a06007986 */ /* 0x0003e2000c10150e */
[----:B------:R-:W-:Y:S01]  /*d600*/  LEA.HI.X.SX32 R3, R27, R36, 0x1, P1 ;  /* 0x000000241b037211 */ /* 0x000fe200008f0eff */
[C---:B------:R-:W-:Y:S01]  /*d610*/  IMAD R199, R0.reuse, 0x42, RZ ;  /* 0x0000004200c77824 */ /* 0x040fe200078e02ff */
[C---:B------:R-:W-:Y:S01]  /*d620*/  SHF.L.U32 R27, R0.reuse, 0x5, RZ ;  /* 0x00000005001b7819 */ /* 0x040fe200000006ff */
[----:B------:R-:W-:-:S02]  /*d630*/  IMAD R192, R0, 0x44, RZ ;  /* 0x0000004400c07824 */ /* 0x000fc400078e02ff */
[C---:B------:R-:W-:Y:S01]  /*d640*/  FMUL R219, R207.reuse, R75 ;  /* 0x0000004bcfdb7220 */ /* 0x040fe20000400000 */
[----:B------:R3:W-:Y:S01]  /*d650*/  STG.E.U16 desc[UR14][R2.64], R18 ;  /* 0x0000001202007986 */ /* 0x0007e2000c10150e */
[C---:B------:R-:W-:Y:S01]  /*d660*/  FMUL R217, R207.reuse, R77 ;  /* 0x0000004dcfd97220 */ /* 0x040fe20000400000 */
[C---:B0-----:R-:W-:Y:S01]  /*d670*/  SHF.L.U32 R5, R0.reuse, 0x4, RZ ;  /* 0x0000000400057819 */ /* 0x041fe200000006ff */
[C---:B------:R-:W-:Y:S01]  /*d680*/  FMUL R216, R207.reuse, R78 ;  /* 0x0000004ecfd87220 */ /* 0x040fe20000400000 */
[----:B------:R-:W-:Y:S01]  /*d690*/  LEA R4, P1, R0, R204, 0x5 ;  /* 0x000000cc00047211 */ /* 0x000fe200078228ff */
[----:B------:R0:W-:Y:S01]  /*d6a0*/  STG.E.U16 desc[UR14][R8.64], R12 ;  /* 0x0000000c08007986 */ /* 0x0001e2000c10150e */
[----:B-1----:R-:W-:Y:S01]  /*d6b0*/  PRMT R10, R20, 0x7632, R10 ;  /* 0x00007632140a7816 */ /* 0x002fe2000000000a */
[----:B------:R-:W-:Y:S01]  /*d6c0*/  FMUL R215, R207, R79 ;  /* 0x0000004fcfd77220 */ /* 0x000fe20000400000 */
[----:B------:R-:W-:Y:S01]  /*d6d0*/  LEA.HI.X.SX32 R5, R5, R36, 0x1, P1 ;  /* 0x0000002405057211 */ /* 0x000fe200008f0eff */
[----:B------:R-:W-:Y:S01]  /*d6e0*/  FMUL R214, R207, R80 ;  /* 0x00000050cfd67220 */ /* 0x000fe20000400000 */
[-C--:B------:R-:W-:Y:S01]  /*d6f0*/  IADD3 R6, P1, PT, R85, R204.reuse, RZ ;  /* 0x000000cc55067210 */ /* 0x080fe20007f3e0ff */
[C---:B------:R-:W-:Y:S01]  /*d700*/  IMAD R190, R0.reuse, 0x46, RZ ;  /* 0x0000004600be7824 */ /* 0x040fe200078e02ff */
[----:B---3--:R-:W-:Y:S01]  /*d710*/  IADD3 R2, P2, PT, R81, R204, RZ ;  /* 0x000000cc51027210 */ /* 0x008fe20007f5e0ff */
[----:B------:R1:W-:Y:S01]  /*d720*/  STG.E.U16 desc[UR14][R4.64], R20 ;  /* 0x0000001404007986 */ /* 0x0003e2000c10150e */
[-C--:B------:R-:W-:Y:S01]  /*d730*/  LEA.HI.X.SX32 R7, R13, R36.reuse, 0x1, P1 ;  /* 0x000000240d077211 */ /* 0x080fe200008f0eff */
[C---:B------:R-:W-:Y:S01]  /*d740*/  IMAD R13, R0.reuse, 0x34, RZ ;  /* 0x00000034000d7824 */ /* 0x040fe200078e02ff */
[----:B------:R-:W-:Y:S01]  /*d750*/  LEA.HI.X.SX32 R3, R11, R36, 0x1, P2 ;  /* 0x000000240b037211 */ /* 0x000fe200010f0eff */
[C---:B0-----:R-:W-:Y:S01]  /*d760*/  IMAD R9, R0.reuse, 0x13, RZ ;  /* 0x0000001300097824 */ /* 0x041fe200078e02ff */
[-C--:B------:R-:W-:Y:S01]  /*d770*/  IADD3 R8, P2, PT, R143, R204.reuse, RZ ;  /* 0x000000cc8f087210 */ /* 0x080fe20007f5e0ff */
[C---:B------:R-:W-:Y:S01]  /*d780*/  IMAD R11, R0.reuse, 0x17, RZ ;  /* 0x00000017000b7824 */ /* 0x040fe200078e02ff */
[----:B------:R-:W-:Y:S01]  /*d790*/  IADD3 R166, P1, PT, R151, R204, RZ ;  /* 0x000000cc97a67210 */ /* 0x000fe20007f3e0ff */
[----:B------:R0:W-:Y:S01]  /*d7a0*/  STG.E.U16 desc[UR14][R2.64], R10 ;  /* 0x0000000a02007986 */ /* 0x0001e2000c10150e */
[-C--:B------:R-:W-:Y:S01]  /*d7b0*/  LEA.HI.X.SX32 R9, R9, R36.reuse, 0x1, P2 ;  /* 0x0000002409097211 */ /* 0x080fe200010f0eff */
[C---:B------:R-:W-:Y:S01]  /*d7c0*/  IMAD R188, R0.reuse, 0x48, RZ ;  /* 0x0000004800bc7824 */ /* 0x040fe200078e02ff */
[----:B------:R-:W-:Y:S01]  /*d7d0*/  LEA.HI.X.SX32 R167, R15, R36, 0x1, P1 ;  /* 0x000000240fa77211 */ /* 0x000fe200008f0eff */
[----:B-1----:R-:W-:Y:S01]  /*d7e0*/  IMAD R5, R0, 0x15, RZ ;  /* 0x0000001500057824 */ /* 0x002fe200078e02ff */
[----:B------:R-:W-:Y:S01]  /*d7f0*/  IADD3 R56, P1, PT, R159, R204, RZ ;  /* 0x000000cc9f387210 */ /* 0x000fe20007f3e0ff */
[----:B------:R1:W-:Y:S01]  /*d800*/  STG.E.U16 desc[UR14][R6.64], R22 ;  /* 0x0000001606007986 */ /* 0x0003e2000c10150e */
[----:B------:R-:W-:Y:S01]  /*d810*/  PRMT R12, R22, 0x7632, R12 ;  /* 0x00007632160c7816 */ /* 0x000fe2000000000c */
[C---:B------:R-:W-:Y:S01]  /*d820*/  FMUL R211, R207.reuse, R83 ;  /* 0x00000053cfd37220 */ /* 0x040fe20000400000 */
[C---:B------:R-:W-:Y:S01]  /*d830*/  LEA R79, R0.reuse, R0, 0x5 ;  /* 0x00000000004f7211 */ /* 0x040fe200078e28ff */
[----:B------:R-:W-:Y:S01]  /*d840*/  FMUL R212, R207, R82 ;  /* 0x00000052cfd47220 */ /* 0x000fe20000400000 */
[C---:B------:R-:W-:Y:S01]  /*d850*/  IMAD R83, R0.reuse, 0x23, RZ ;  /* 0x0000002300537824 */ /* 0x040fe200078e02ff */
[----:B0-----:R-:W-:Y:S01]  /*d860*/  IADD3 R2, P2, PT, R57, R204, RZ ;  /* 0x000000cc39027210 */ /* 0x001fe20007f5e0ff */
[----:B------:R0:W-:Y:S01]  /*d870*/  STG.E.U16 desc[UR14][R8.64], R12 ;  /* 0x0000000c08007986 */ /* 0x0001e2000c10150e */
[----:B------:R-:W-:Y:S01]  /*d880*/  LEA.HI.X.SX32 R57, R35, R36, 0x1, P1 ;  /* 0x0000002423397211 */ /* 0x000fe200008f0eff */
[----:B------:R-:W-:Y:S01]  /*d890*/  FMUL R210, R207, R84 ;  /* 0x00000054cfd27220 */ /* 0x000fe20000400000 */
[----:B------:R-:W-:Y:S01]  /*d8a0*/  LEA.HI.X.SX32 R3, R55, R36, 0x1, P2 ;  /* 0x0000002437037211 */ /* 0x000fe200010f0eff */
[C---:B------:R-:W-:Y:S01]  /*d8b0*/  IMAD R185, R0.reuse, 0x4a, RZ ;  /* 0x0000004a00b97824 */ /* 0x040fe200078e02ff */
[-C--:B------:R-:W-:Y:S01]  /*d8c0*/  IADD3 R54, P2, PT, R155, R204.reuse, RZ ;  /* 0x000000cc9b367210 */ /* 0x080fe20007f5e0ff */
[C---:B-1----:R-:W-:Y:S01]  /*d8d0*/  IMAD R7, R0.reuse, 0x19, RZ ;  /* 0x0000001900077824 */ /* 0x042fe200078e02ff */
[----:B------:R-:W-:Y:S01]  /*d8e0*/  IADD3 R60, P1, PT, R195, R204, RZ ;  /* 0x000000ccc33c7210 */ /* 0x000fe20007f3e0ff */
[C---:B------:R-:W-:Y:S01]  /*d8f0*/  IMAD R181, R0.reuse, 0x4c, RZ ;  /* 0x0000004c00b57824 */ /* 0x040fe200078e02ff */
[----:B------:R-:W-:Y:S01]  /*d900*/  LEA.HI.X.SX32 R55, R5, R36, 0x1, P2 ;  /* 0x0000002405377211 */ /* 0x000fe200010f0eff */
[----:B------:R-:W-:Y:S01]  /*d910*/  FMUL R134, R207, R30 ;  /* 0x0000001ecf867220 */ /* 0x000fe20000400000 */
[----:B------:R-:W-:Y:S01]  /*d920*/  IADD3 R58, P2, PT, R163, R204, RZ ;  /* 0x000000cca33a7210 */ /* 0x000fe20007f5e0ff */
[C---:B0-----:R-:W-:Y:S01]  /*d930*/  IMAD R9, R0.reuse, 0x1b, RZ ;  /* 0x0000001b00097824 */ /* 0x041fe200078e02ff */
[----:B------:R-:W-:Y:S01]  /*d940*/  LEA.HI.X.SX32 R61, R37, R36, 0x1, P1 ;  /* 0x00000024253d7211 */ /* 0x000fe200008f0eff */
[----:B------:R-:W-:Y:S01]  /*d950*/  FMUL R137, R207, R32 ;  /* 0x00000020cf897220 */ /* 0x000fe20000400000 */
[----:B------:R-:W-:Y:S01]  /*d960*/  LEA.HI.X.SX32 R59, R11, R36, 0x1, P2 ;  /* 0x000000240b3b7211 */ /* 0x000fe200010f0eff */
[----:B------:R-:W-:Y:S01]  /*d970*/  FMUL R140, R207, R34 ;  /* 0x00000022cf8c7220 */ /* 0x000fe20000400000 */
[----:B------:R-:W-:Y:S01]  /*d980*/  IADD3 R62, P2, PT, R201, R204, RZ ;  /* 0x000000ccc93e7210 */ /* 0x000fe20007f5e0ff */
[----:B------:R-:W-:Y:S01]  /*d990*/  FMUL R38, R207, R38 ;  /* 0x00000026cf267220 */ /* 0x000fe20000400000 */
[----:B------:R-:W-:Y:S01]  /*d9a0*/  IADD3 R64, P1, PT, R13, R204, RZ ;  /* 0x000000cc0d407210 */ /* 0x000fe20007f3e0ff */
[----:B------:R-:W-:Y:S01]  /*d9b0*/  FMUL R40, R207, R40 ;  /* 0x00000028cf287220 */ /* 0x000fe20000400000 */
[----:B------:R-:W-:Y:S01]  /*d9c0*/  LEA.HI.X.SX32 R63, R7, R36, 0x1, P2 ;  /* 0x00000024073f7211 */ /* 0x000fe200010f0eff */
        /* <DEDUP_REMOVED lines=20> */
[C---:B------:R-:W-:Y:S01]  /*db10*/  FMUL R52, R207.reuse, R52 ;  /* 0x00000034cf347220 */ /* 0x040fe20000400000 */
[----:B------:R-:W-:Y:S01]  /*db20*/  LEA R76, P1, R0, R204, 0x6 ;  /* 0x000000cc004c7211 */ /* 0x000fe200078230ff */
[----:B------:R-:W-:Y:S01]  /*db30*/  FMUL R53, R207, R53 ;  /* 0x00000035cf357220 */ /* 0x000fe20000400000 */
[----:B------:R-:W-:Y:S01]  /*db40*/  LEA.HI.X.SX32 R75, R23, R36, 0x1, P2 ;  /* 0x00000024174b7211 */ /* 0x000fe200010f0eff */
[----:B------:R-:W-:Y:S01]  /*db50*/  FMUL R86, R207, R86 ;  /* 0x00000056cf567220 */ /* 0x000fe20000400000 */
[----:B------:R-:W-:Y:S01]  /*db60*/  IADD3 R78, P2, PT, R199, R204, RZ ;  /* 0x000000ccc74e7210 */ /* 0x000fe20007f5e0ff */
[----:B------:R-:W-:Y:S01]  /*db70*/  FMUL R87, R207, R87 ;  /* 0x00000057cf577220 */ /* 0x000fe20000400000 */
[----:B------:R-:W-:Y:S01]  /*db80*/  LEA.HI.X.SX32 R77, R27, R36, 0x1, P1 ;  /* 0x000000241b4d7211 */ /* 0x000fe200008f0eff */
[C---:B------:R-:W-:Y:S01]  /*db90*/  FMUL R88, R207.reuse, R88 ;  /* 0x00000058cf587220 */ /* 0x040fe20000400000 */
        /* <DEDUP_REMOVED lines=47> */
[----:B------:R-:W-:Y:S01]  /*de90*/  FMUL R207, R207, R131 ;  /* 0x00000083cfcf7220 */ /* 0x000fe20000400000 */
        /* <DEDUP_REMOVED lines=76> */
[----:B------:R0:W-:Y:S01]  /*e360*/  STG.E.U16 desc[UR14][R166.64], R41 ;  /* 0x00000029a6007986 */ /* 0x0001e2000c10150e */
        /* <DEDUP_REMOVED lines=11> */
[C---:B0-----:R-:W-:Y:S01]  /*e420*/  IMAD R166, R0.reuse, 0xd6, RZ ;  /* 0x000000d600a67824 */ /* 0x041fe200078e02ff */
[----:B------:R-:W-:Y:S01]  /*e430*/  LEA.HI.X.SX32 R23, R23, R36, 0x1, P2 ;  /* 0x0000002417177211 */ /* 0x000fe200010f0eff */
[C---:B------:R-:W-:Y:S01]  /*e440*/  IMAD R167, R0.reuse, 0xe0, RZ ;  /* 0x000000e000a77824 */ /* 0x040fe200078e02ff */
[----:B------:R-:W-:Y:S01]  /*e450*/  IADD3 R26, P2, PT, R193, R204, RZ ;  /* 0x000000ccc11a7210 */ /* 0x000fe20007f5e0ff */
[C---:B------:R-:W-:Y:S01]  /*e460*/  IMAD R202, R0.reuse, 0x71, RZ ;  /* 0x0000007100ca7824 */ /* 0x040fe200078e02ff */
[----:B------:R-:W-:Y:S01]  /*e470*/  LEA.HI.X.SX32 R25, R25, R36, 0x1, P1 ;  /* 0x0000002419197211 */ /* 0x000fe200008f0eff */
[----:B------:R-:W-:Y:S01]  /*e480*/  IMAD R242, R0, 0x73, RZ ;  /* 0x0000007300f27824 */ /* 0x000fe200078e02ff */
[----:B------:R-:W-:Y:S01]  /*e490*/  F2FP.BF16.F32.PACK_AB R136, R138, R136 ;  /* 0x000000888a88723e */ /* 0x000fe200000010ff */
[C---:B------:R-:W-:Y:S01]  /*e4a0*/  IMAD R245, R0.reuse, 0x75, RZ ;  /* 0x0000007500f57824 */ /* 0x040fe200078e02ff */
[----:B------:R-:W-:Y:S01]  /*e4b0*/  IADD3 R28, P1, PT, R195, R204, RZ ;  /* 0x000000ccc31c7210 */ /* 0x000fe20007f3e0ff */
[C---:B------:R-:W-:Y:S01]  /*e4c0*/  IMAD R198, R0.reuse, 0xec, RZ ;  /* 0x000000ec00c67824 */ /* 0x040fe200078e02ff */
[----:B------:R-:W-:Y:S01]  /*e4d0*/  PRMT R138, R41, 0x7632, R138 ;  /* 0x00007632298a7816 */ /* 0x000fe2000000008a */
[C---:B------:R-:W-:Y:S01]  /*e4e0*/  IMAD R248, R0.reuse, 0x77, RZ ;  /* 0x0000007700f87824 */ /* 0x040fe200078e02ff */
[----:B------:R-:W-:Y:S01]  /*e4f0*/  LEA.HI.X.SX32 R27, R27, R36, 0x1, P2 ;  /* 0x000000241b1b7211 */ /* 0x000fe200010f0eff */
[C---:B------:R-:W-:Y:S01]  /*e500*/  IMAD R200, R0.reuse, 0xee, RZ ;  /* 0x000000ee00c87824 */ /* 0x040fe200078e02ff */
[----:B------:R-:W-:Y:S01]  /*e510*/  IADD3 R30, P2, PT, R197, R204, RZ ;  /* 0x000000ccc51e7210 */ /* 0x000fe20007f5e0ff */
[----:B------:R0:W-:Y:S01]  /*e520*/  STG.E.U16 desc[UR14][R54.64], R138 ;  /* 0x0000008a36007986 */ /* 0x0001e2000c10150e */
[----:B------:R-:W-:Y:S01]  /*e530*/  LEA.HI.X.SX32 R29, R29, R36, 0x1, P1 ;  /* 0x000000241d1d7211 */ /* 0x000fe200008f0eff */
[C---:B------:R-:W-:Y:S01]  /*e540*/  IMAD R250, R0.reuse, 0x79, RZ ;  /* 0x0000007900fa7824 */ /* 0x040fe200078e02ff */
[----:B------:R-:W-:Y:S01]  /*e550*/  F2FP.BF16.F32.PACK_AB R132, R133, R132 ;  /* 0x000000848584723e */ /* 0x000fe200000010ff */
[----:B------:R1:W-:Y:S01]  /*e560*/  STG.E.U16 desc[UR14][R56.64], R136 ;  /* 0x0000008838007986 */ /* 0x0003e2000c10150e */
[----:B------:R-:W-:Y:S01]  /*e570*/  IADD3 R32, P1, PT, R201, R204, RZ ;  /* 0x000000ccc9207210 */ /* 0x000fe20007f3e0ff */
[C---:B------:R-:W-:Y:S01]  /*e580*/  IMAD R243, R0.reuse, 0xf4, RZ ;  /* 0x000000f400f37824 */ /* 0x040fe200078e02ff */
[----:B------:R-:W-:Y:S01]  /*e590*/  F2FP.BF16.F32.PACK_AB R134, R135, R134 ;  /* 0x000000868786723e */ /* 0x000fe200000010ff */
[C---:B------:R-:W-:Y:S01]  /*e5a0*/  IMAD R135, R0.reuse, 0x5b, RZ ;  /* 0x0000005b00877824 */ /* 0x040fe200078e02ff */
[----:B------:R-:W-:Y:S01]  /*e5b0*/  LEA.HI.X.SX32 R31, R31, R36, 0x1, P2 ;  /* 0x000000241f1f7211 */ /* 0x000fe200010f0eff */
[C---:B------:R-:W-:Y:S01]  /*e5c0*/  IMAD R244, R0.reuse, 0xf6, RZ ;  /* 0x000000f600f47824 */ /* 0x040fe200078e02ff */
[----:B------:R-:W-:Y:S01]  /*e5d0*/  F2FP.BF16.F32.PACK_AB R137, R139, R137 ;  /* 0x000000898b89723e */ /* 0x000fe200000010ff */
[----:B0-----:R-:W-:Y:S01]  /*e5e0*/  IMAD R138, R0, 0xba, RZ ;  /* 0x000000ba008a7824 */ /* 0x001fe200078e02ff */
[----:B------:R-:W-:Y:S01]  /*e5f0*/  PRMT R55, R136, 0x7632, R55 ;  /* 0x0000763288377816 */ /* 0x000fe20000000037 */
[C---:B------:R-:W-:Y:S01]  /*e600*/  IMAD R139, R0.reuse, 0x5d, RZ ;  /* 0x0000005d008b7824 */ /* 0x040fe200078e02ff */
[----:B------:R-:W-:Y:S01]  /*e610*/  IADD3 RZ, P2, PT, R35, R204, RZ ;  /* 0x000000cc23ff7210 */ /* 0x000fe20007f5e0ff */
[----:B-1----:R-:W-:Y:S01]  /*e620*/  IMAD R136, R0, 0xb8, RZ ;  /* 0x000000b800887824 */ /* 0x002fe200078e02ff */
[----:B------:R-:W-:Y:S01]  /*e630*/  PRMT R57, R132, 0x7632, R57 ;  /* 0x0000763284397816 */ /* 0x000fe20000000039 */
[----:B------:R0:W-:Y:S01]  /*e640*/  STG.E.U16 desc[UR14][R58.64], R55 ;  /* 0x000000373a007986 */ /* 0x0001e2000c10150e */
[----:B------:R-:W-:Y:S01]  /*e650*/  LEA.HI.X.SX32 R33, R33, R36, 0x1, P1 ;  /* 0x0000002421217211 */ /* 0x000fe200008f0eff */
[C---:B------:R-:W-:Y:S01]  /*e660*/  IMAD R246, R0.reuse, 0xf8, RZ ;  /* 0x000000f800f67824 */ /* 0x040fe200078e02ff */
[C---:B------:R-:W-:Y:S01]  /*e670*/  LEA R35, R0.reuse, -R0, 0x6 ;  /* 0x8000000000237211 */ /* 0x040fe200078e30ff */
[----:B------:R1:W-:Y:S01]  /*e680*/  STG.E.U16 desc[UR14][R60.64], R132 ;  /* 0x000000843c007986 */ /* 0x0003e2000c10150e */
[----:B------:R-:W-:Y:S01]  /*e690*/  IADD3 R34, P1, PT, R205, R204, RZ ;  /* 0x000000cccd227210 */ /* 0x000fe20007f3e0ff */
[----:B------:R-:W-:Y:S01]  /*e6a0*/  IMAD R247, R0, 0xfa, RZ ;  /* 0x000000fa00f77824 */ /* 0x000fe200078e02ff */
[----:B------:R-:W-:Y:S01]  /*e6b0*/  PRMT R54, R134, 0x7632, R54 ;  /* 0x0000763286367816 */ /* 0x000fe20000000036 */
[----:B------:R3:W-:Y:S01]  /*e6c0*/  STG.E.U16 desc[UR14][R62.64], R57 ;  /* 0x000000393e007986 */ /* 0x0007e2000c10150e */
[----:B------:R-:W-:Y:S01]  /*e6d0*/  F2FP.BF16.F32.PACK_AB R140, R141, R140 ;  /* 0x0000008c8d8c723e */ /* 0x000fe200000010ff */
[C---:B------:R-:W-:Y:S01]  /*e6e0*/  IMAD R249, R0.reuse, 0xfc, RZ ;  /* 0x000000fc00f97824 */ /* 0x040fe200078e02ff */
[----:B------:R-:W-:Y:S01]  /*e6f0*/  F2FP.BF16.F32.PACK_AB R144, R145, R144 ;  /* 0x000000909190723e */ /* 0x000fe200000010ff */
[----:B------:R-:W-:Y:S01]  /*e700*/  STG.E.U16 desc[UR14][R64.64], R134 ;  /* 0x0000008640007986 */ /* 0x000fe2000c10150e */
[----:B0-----:R-:W-:Y:S01]  /*e710*/  PRMT R55, R137, 0x7632, R55 ;  /* 0x0000763289377816 */ /* 0x001fe20000000037 */
[----:B------:R-:W-:Y:S01]  /*e720*/  IMAD R59, R0, 0x47, RZ ;  /* 0x00000047003b7824 */ /* 0x000fe200078e02ff */
[----:B------:R-:W-:Y:S01]  /*e730*/  LEA.HI.X.SX32 R35, R35, R36, 0x1, P1 ;  /* 0x0000002423237211 */ /* 0x000fe200008f0eff */
[----:B------:R0:W-:Y:S01]  /*e740*/  STG.E.U16 desc[UR14][R66.64], R54 ;  /* 0x0000003642007986 */ /* 0x0001e2000c10150e */
[----:B------:R-:W-:Y:S01]  /*e750*/  PRMT R56, R140, 0x7632, R56 ;  /* 0x000076328c387816 */ /* 0x000fe20000000038 */
[----:B-1----:R-:W-:Y:S01]  /*e760*/  IMAD R132, R0, 0xb4, RZ ;  /* 0x000000b400847824 */ /* 0x002fe200078e02ff */
[----:B------:R-:W-:Y:S01]  /*e770*/  F2FP.BF16.F32.PACK_AB R38, R146, R38 ;  /* 0x000000269226723e */ /* 0x000fe200000010ff */
[----:B------:R-:W-:Y:S01]  /*e780*/  STG.E.U16 desc[UR14][R68.64], R137 ;  /* 0x0000008944007986 */ /* 0x000fe2000c10150e */
[C---:B------:R-:W-:Y:S01]  /*e790*/  SHF.L.U32 R37, R0.reuse, 0x6, RZ ;  /* 0x0000000600257819 */ /* 0x040fe200000006ff */
[C---:B---3--:R-:W-:Y:S01]  /*e7a0*/  IMAD R63, R0.reuse, 0x9a, RZ ;  /* 0x0000009a003f7824 */ /* 0x048fe200078e02ff */
[C---:B------:R-:W-:Y:S01]  /*e7b0*/  LEA RZ, P1, R0.reuse, R204, 0x7 ;  /* 0x000000cc00ff7211 */ /* 0x040fe200078238ff */
[----:B------:R1:W-:Y:S01]  /*e7c0*/  STG.E.U16 desc[UR14][R70.64], R55 ;  /* 0x0000003746007986 */ /* 0x0003e2000c10150e */
[----:B------:R-:W-:Y:S01]  /*e7d0*/  F2FP.BF16.F32.PACK_AB R40, R147, R40 ;  /* 0x000000289328723e */ /* 0x000fe200000010ff */
[C---:B------:R-:W-:Y:S01]  /*e7e0*/  IMAD R57, R0.reuse, 0xa2, RZ ;  /* 0x000000a200397824 */ /* 0x040fe200078e02ff */
[----:B------:R-:W-:Y:S01]  /*e7f0*/  LEA R39, R0, R0, 0x6 ;  /* 0x0000000000277211 */ /* 0x000fe200078e30ff */
[----:B------:R-:W-:Y:S01]  /*e800*/  STG.E.U16 desc[UR14][R72.64], R140 ;  /* 0x0000008c48007986 */ /* 0x000fe2000c10150e */
[----:B0-----:R-:W-:Y:S01]  /*e810*/  PRMT R54, R144, 0x7632, R54 ;  /* 0x0000763290367816 */ /* 0x001fe20000000036 */
[C---:B------:R-:W-:Y:S01]  /*e820*/  IMAD R61, R0.reuse, 0x4d, RZ ;  /* 0x0000004d003d7824 */ /* 0x040fe200078e02ff */
[----:B------:R-:W-:Y:S01]  /*e830*/  LEA.HI.X.SX32 R37, R37, R36, 0x1, P1 ;  /* 0x0000002425257211 */ /* 0x000fe200008f0eff */
[----:B------:R0:W-:Y:S01]  /*e840*/  STG.E.U16 desc[UR14][R74.64], R56 ;  /* 0x000000384a007986 */ /* 0x0001e2000c10150e */
[----:B------:R-:W-:Y:S01]  /*e850*/  F2FP.BF16.F32.PACK_AB R42, R43, R42 ;  /* 0x0000002a2b2a723e */ /* 0x000fe200000010ff */
[----:B------:R-:W-:Y:S01]  /*e860*/  IMAD R43, R0, 0x43, RZ ;  /* 0x00000043002b7824 */ /* 0x000fe200078e02ff */
[----:B------:R-:W-:Y:S01]  /*e870*/  IADD3 RZ, P1, PT, R203, R204, RZ ;  /* 0x000000cccbff7210 */ /* 0x000fe20007f3e0ff */
[----:B------:R3:W-:Y:S01]  /*e880*/  STG.E.U16 desc[UR14][R76.64], R144 ;  /* 0x000000904c007986 */ /* 0x0007e2000c10150e */
[----:B-1----:R-:W-:Y:S01]  /*e890*/  PRMT R55, R38, 0x7632, R55 ;  /* 0x0000763226377816 */ /* 0x002fe20000000037 */
[----:B------:R-:W-:Y:S01]  /*e8a0*/  IMAD R203, R0, 0x90, RZ ;  /* 0x0000009000cb7824 */ /* 0x000fe200078e02ff */
[----:B------:R-:W-:Y:S01]  /*e8b0*/  PRMT R65, R40, 0x7632, R65 ;  /* 0x0000763228417816 */ /* 0x000fe20000000041 */
[----:B------:R-:W-:Y:S01]  /*e8c0*/  STG.E.U16 desc[UR14][R78.64], R54 ;  /* 0x000000364e007986 */ /* 0x000fe2000c10150e */
[----:B------:R-:W-:Y:S01]  /*e8d0*/  F2FP.BF16.F32.PACK_AB R44, R45, R44 ;  /* 0x0000002c2d2c723e */ /* 0x000fe200000010ff */
[----:B------:R-:W-:Y:S01]  /*e8e0*/  IMAD R45, R0, 0x49, RZ ;  /* 0x00000049002d7824 */ /* 0x000fe200078e02ff */
[----:B------:R-:W-:Y:S01]  /*e8f0*/  LEA.HI.X.SX32 R39, R39, R36, 0x1, P6 ;  /* 0x0000002427277211 */ /* 0x000fe200030f0eff */
[----:B------:R1:W-:Y:S01]  /*e900*/  STG.E.U16 desc[UR14][R80.64], R38 ;  /* 0x0000002650007986 */ /* 0x0003e2000c10150e */
[----:B0-----:R-:W-:Y:S01]  /*e910*/  PRMT R74, R42, 0x7632, R74 ;  /* 0x000076322a4a7816 */ /* 0x001fe2000000004a */
[C---:B------:R-:W-:Y:S01]  /*e920*/  IMAD R69, R0.reuse, 0xa0, RZ ;  /* 0x000000a000457824 */ /* 0x040fe200078e02ff */
[----:B------:R-:W-:Y:S01]  /*e930*/  IADD3 RZ, P6, PT, R241, R204, RZ ;  /* 0x000000ccf1ff7210 */ /* 0x000fe20007fde0ff */
[----:B------:R-:W-:Y:S01]  /*e940*/  STG.E.U16 desc[UR14][R82.64], R55 ;  /* 0x0000003752007986 */ /* 0x000fe2000c10150e */
[----:B------:R-:W-:Y:S01]  /*e950*/  LEA.HI.X.SX32 R41, R199, R36, 0x1, P5 ;  /* 0x00000024c7297211 */ /* 0x000fe200028f0eff */
[----:B---3--:R-:W-:Y:S01]  /*e960*/  IMAD R77, R0, 0x96, RZ ;  /* 0x00000096004d7824 */ /* 0x008fe200078e02ff */
[----:B------:R-:W-:Y:S01]  /*e970*/  PRMT R76, R44, 0x7632, R76 ;  /* 0x000076322c4c7816 */ /* 0x000fe2000000004c */
[----:B------:R-:W-:Y:S01]  /*e980*/  STG.E.U16 desc[UR14][R84.64], R40 ;  /* 0x0000002854007986 */ /* 0x000fe2000c10150e */
[----:B------:R-:W-:Y:S01]  /*e990*/  IADD3 RZ, P5, PT, R203, R204, RZ ;  /* 0x000000cccbff7210 */ /* 0x000fe20007fbe0ff */
[C---:B------:R-:W-:Y:S01]  /*e9a0*/  IMAD R144, R0.reuse, 0xc0, RZ ;  /* 0x000000c000907824 */ /* 0x040fe200078e02ff */
[----:B------:R-:W-:Y:S01]  /*e9b0*/  LEA.HI.X.SX32 R59, R59, R36, 0x1, P6 ;  /* 0x000000243b3b7211 */ /* 0x000fe200030f0eff */
[----:B------:R0:W-:Y:S01]  /*e9c0*/  STG.E.U16 desc[UR14][R130.64], R65 ;  /* 0x0000004182007986 */ /* 0x0001e2000c10150e */
[----:B------:R-:W-:Y:S01]  /*e9d0*/  IADD3 R60, P6, PT, R63, R204, RZ ;  /* 0x000000cc3f3c7210 */ /* 0x000fe20007fde0ff */
[----:B-1----:R-:W-:Y:S01]  /*e9e0*/  IMAD R81, R0, 0x98, RZ ;  /* 0x0000009800517824 */ /* 0x002fe200078e02ff */
[----:B------:R-:W-:Y:S01]  /*e9f0*/  LEA.HI.X.SX32 R63, R188, R36, 0x1, P5 ;  /* 0x00000024bc3f7211 */ /* 0x000fe200028f0eff */
[----:B------:R-:W-:Y:S01]  /*ea00*/  STG.E.U16 desc[UR14][R142.64], R42 ;  /* 0x0000002a8e007986 */ /* 0x000fe2000c10150e */
[----:B------:R-:W-:Y:S01]  /*ea10*/  F2FP.BF16.F32.PACK_AB R50, R51, R50 ;  /* 0x000000323332723e */ /* 0x000fe200000010ff */
[C---:B------:R-:W-:Y:S01]  /*ea20*/  IMAD R51, R0.reuse, 0x45, RZ ;  /* 0x0000004500337824 */ /* 0x040fe200078e02ff */
[----:B------:R-:W-:Y:S01]  /*ea30*/  F2FP.BF16.F32.PACK_AB R46, R47, R46 ;  /* 0x0000002e2f2e723e */ /* 0x000fe200000010ff */
[----:B------:R-:W-:Y:S01]  /*ea40*/  STG.E.U16 desc[UR14][R148.64], R74 ;  /* 0x0000004a94007986 */ /* 0x000fe2000c10150e */
[----:B------:R-:W-:Y:S01]  /*ea50*/  F2FP.BF16.F32.PACK_AB R38, R53, R52 ;  /* 0x000000343526723e */ /* 0x000fe200000010ff */
[----:B------:R-:W-:Y:S01]  /*ea60*/  IMAD R47, R0, 0x92, RZ ;  /* 0x00000092002f7824 */ /* 0x000fe200078e02ff */
[----:B------:R-:W-:Y:S01]  /*ea70*/  PRMT R78, R46, 0x7632, R78 ;  /* 0x000076322e4e7816 */ /* 0x000fe2000000004e */
[C---:B0-----:R-:W-:Y:S01]  /*ea80*/  IMAD R65, R0.reuse, 0x9c, RZ ;  /* 0x0000009c00417824 */ /* 0x041fe200078e02ff */
[----:B------:R0:W-:Y:S01]  /*ea90*/  STG.E.U16 desc[UR14][R150.64], R44 ;  /* 0x0000002c96007986 */ /* 0x0001e2000c10150e */
[----:B------:R-:W-:Y:S01]  /*eaa0*/  LEA.HI.X.SX32 R51, R51, R36, 0x1, P2 ;  /* 0x0000002433337211 */ /* 0x000fe200010f0eff */
[C---:B------:R-:W-:Y:S01]  /*eab0*/  IMAD R55, R0.reuse, 0x94, RZ ;  /* 0x0000009400377824 */ /* 0x040fe200078e02ff */
[----:B------:R-:W-:Y:S01]  /*eac0*/  F2FP.BF16.F32.PACK_AB R48, R49, R48 ;  /* 0x000000303130723e */ /* 0x000fe200000010ff */
[----:B------:R1:W-:Y:S01]  /*ead0*/  STG.E.U16 desc[UR14][R152.64], R76 ;  /* 0x0000004c98007986 */ /* 0x0003e2000c10150e */
[-C--:B------:R-:W-:Y:S01]  /*eae0*/  IADD3 R64, P5, PT, R65, R204.reuse, RZ ;  /* 0x000000cc41407210 */ /* 0x080fe20007fbe0ff */
[C---:B------:R-:W-:Y:S01]  /*eaf0*/  IMAD R49, R0.reuse, 0x9e, RZ ;  /* 0x0000009e00317824 */ /* 0x040fe200078e02ff */
[----:B------:R-:W-:Y:S01]  /*eb00*/  IADD3 R52, P2, PT, R77, R204, RZ ;  /* 0x000000cc4d347210 */ /* 0x000fe20007f5e0ff */
[----:B------:R-:W-:Y:S01]  /*eb10*/  STG.E.U16 desc[UR14][R154.64], R46 ;  /* 0x0000002e9a007986 */ /* 0x000fe2000c10150e */
[-C--:B------:R-:W-:Y:S01]  /*eb20*/  LEA.HI.X.SX32 R65, R177, R36.reuse, 0x1, P5 ;  /* 0x00000024b1417211 */ /* 0x080fe200028f0eff */
[C---:B------:R-:W-:Y:S01]  /*eb30*/  IMAD R199, R0.reuse, 0xd8, RZ ;  /* 0x000000d800c77824 */ /* 0x040fe200078e02ff */
[----:B------:R-:W-:Y:S01]  /*eb40*/  LEA.HI.X.SX32 R43, R43, R36, 0x1, P4 ;  /* 0x000000242b2b7211 */ /* 0x000fe200020f0eff */
[----:B------:R3:W-:Y:S01]  /*eb50*/  STG.E.U16 desc[UR14][R156.64], R78 ;  /* 0x0000004e9c007986 */ /* 0x0007e2000c10150e */
[----:B0-----:R-:W-:Y:S01]  /*eb60*/  IADD3 R44, P4, PT, R47, R204, RZ ;  /* 0x000000cc2f2c7210 */ /* 0x001fe20007f9e0ff */
[----:B------:R-:W-:Y:S01]  /*eb70*/  IMAD R53, R0, 0x4b, RZ ;  /* 0x0000004b00357824 */ /* 0x000fe200078e02ff */
[----:B------:R-:W-:Y:S01]  /*eb80*/  PRMT R80, R48, 0x7632, R80 ;  /* 0x0000763230507816 */ /* 0x000fe20000000050 */
[----:B-1----:R-:W-:Y:S01]  /*eb90*/  IMAD R76, R0, 0xa8, RZ ;  /* 0x000000a8004c7824 */ /* 0x002fe200078e02ff */
[----:B------:R0:W-:Y:S01]  /*eba0*/  STG.E.U16 desc[UR14][R158.64], R48 ;  /* 0x000000309e007986 */ /* 0x0001e2000c10150e */
[-C--:B------:R-:W-:Y:S01]  /*ebb0*/  LEA.HI.X.SX32 R47, R192, R36.reuse, 0x1, P3 ;  /* 0x00000024c02f7211 */ /* 0x080fe200018f0eff */
[----:B------:R-:W-:Y:S01]  /*ebc0*/  IMAD R73, R0, 0xa4, RZ ;  /* 0x000000a400497824 */ /* 0x000fe200078e02ff */
[----:B------:R-:W-:Y:S01]  /*ebd0*/  LEA.HI.X.SX32 R45, R45, R36, 0x1, P4 ;  /* 0x000000242d2d7211 */ /* 0x000fe200020f0eff */
[----:B------:R1:W-:Y:S01]  /*ebe0*/  STG.E.U16 desc[UR14][R160.64], R80 ;  /* 0x00000050a0007986 */ /* 0x0003e2000c10150e */
[-C--:B------:R-:W-:Y:S01]  /*ebf0*/  IADD3 R76, P5, PT, R76, R204.reuse, RZ ;  /* 0x000000cc4c4c7210 */ /* 0x080fe20007fbe0ff */
[C---:B------:R-:W-:Y:S01]  /*ec00*/  IMAD R54, R0.reuse, 0xe4, RZ ;  /* 0x000000e400367824 */ /* 0x040fe200078e02ff */
[----:B------:R-:W-:Y:S01]  /*ec10*/  IADD3 R66, P4, PT, R49, R204, RZ ;  /* 0x000000cc31427210 */ /* 0x000fe20007f9e0ff */
[----:B---3--:R-:W-:Y:S01]  /*ec20*/  IMAD R156, R0, 0xcc, RZ ;  /* 0x000000cc009c7824 */ /* 0x008fe200078e02ff */
[----:B------:R-:W-:Y:S01]  /*ec30*/  LEA.HI.X.SX32 R77, R168, R36, 0x1, P5 ;  /* 0x00000024a84d7211 */ /* 0x000fe200028f0eff */
[----:B------:R-:W-:Y:S01]  /*ec40*/  STG.E.U16 desc[UR14][R162.64], R50 ;  /* 0x00000032a2007986 */ /* 0x000fe2000c10150e */
[-C--:B------:R-:W-:Y:S01]  /*ec50*/  IADD3 R132, P5, PT, R132, R204.reuse, RZ ;  /* 0x000000cc84847210 */ /* 0x080fe20007fbe0ff */
[C---:B------:R-:W-:Y:S01]  /*ec60*/  IMAD R71, R0.reuse, 0x51, RZ ;  /* 0x0000005100477824 */ /* 0x040fe200078e02ff */
[----:B0-----:R-:W-:Y:S01]  /*ec70*/  IADD3 R48, P3, PT, R55, R204, RZ ;  /* 0x000000cc37307210 */ /* 0x001fe20007f7e0ff */
[----:B------:R-:W-:Y:S01]  /*ec80*/  IMAD R74, R0, 0xa6, RZ ;  /* 0x000000a6004a7824 */ /* 0x000fe200078e02ff */
[----:B------:R-:W-:Y:S01]  /*ec90*/  LEA.HI.X.SX32 R133, R172, R36, 0x1, P5 ;  /* 0x00000024ac857211 */ /* 0x000fe200028f0eff */
[----:B-1----:R-:W-:Y:S01]  /*eca0*/  IMAD R80, R0, 0xac, RZ ;  /* 0x000000ac00507824 */ /* 0x002fe200078e02ff */
        /* <DEDUP_REMOVED lines=9> */
[----:B------:R-:W-:Y:S01]  /*ed40*/  IMAD R75, R0, 0x53, RZ ;  /* 0x00000053004b7824 */ /* 0x000fe200078e02ff */
[----:B------:R-:W-:Y:S01]  /*ed50*/  PRMT R82, R50, 0x7632, R82 ;  /* 0x0000763232527816 */ /* 0x000fe20000000052 */
[----:B------:R-:W-:Y:S01]  /*ed60*/  IMAD R83, R0, 0x57, RZ ;  /* 0x0000005700537824 */ /* 0x000fe200078e02ff */
[-C--:B------:R-:W-:Y:S01]  /*ed70*/  LEA.HI.X.SX32 R69, R174, R36.reuse, 0x1, P3 ;  /* 0x00000024ae457211 */ /* 0x080fe200018f0eff */
[----:B------:R-:W-:Y:S01]  /*ed80*/  IMAD R130, R0, 0xb2, RZ ;  /* 0x000000b200827824 */ /* 0x000fe200078e02ff */
[----:B------:R-:W-:Y:S01]  /*ed90*/  LEA.HI.X.SX32 R55, R190, R36, 0x1, P1 ;  /* 0x00000024be377211 */ /* 0x000fe200008f0eff */
[----:B------:R0:W-:Y:S01]  /*eda0*/  STG.E.U16 desc[UR14][R164.64], R82 ;  /* 0x00000052a4007986 */ /* 0x0001e2000c10150e */
[----:B------:R-:W-:Y:S01]  /*edb0*/  IADD3 R80, P3, PT, R80, R204, RZ ;  /* 0x000000cc50507210 */ /* 0x000fe20007f7e0ff */
        /* <DEDUP_REMOVED lines=10> */
[C---:B0-----:R-:W-:Y:S01]  /*ee60*/  IMAD R82, R0.reuse, 0xae, RZ ;  /* 0x000000ae00527824 */ /* 0x041fe200078e02ff */
[-C--:B------:R-:W-:Y:S01]  /*ee70*/  LEA.HI.X.SX32 R81, R169, R36.reuse, 0x1, P3 ;  /* 0x00000024a9517211 */ /* 0x080fe200018f0eff */
[C---:B------:R-:W-:Y:S01]  /*ee80*/  IMAD R142, R0.reuse, 0xbe, RZ ;  /* 0x000000be008e7824 */ /* 0x040fe200078e02ff */
[-C--:B------:R-:W-:Y:S01]  /*ee90*/  LEA.HI.X.SX32 R57, R181, R36.reuse, 0x1, P1 ;  /* 0x00000024b5397211 */ /* 0x080fe200008f0eff */
[----:B------:R-:W-:Y:S01]  /*eea0*/  IMAD R147, R0, 0x61, RZ ;  /* 0x0000006100937824 */ /* 0x000fe200078e02ff */
[----:B------:R-:W-:Y:S01]  /*eeb0*/  LEA.HI.X.SX32 R169, R184, R36, 0x1, P5 ;  /* 0x00000024b8a97211 */ /* 0x000fe200028f0eff */
[C---:B------:R-:W-:Y:S01]  /*eec0*/  IMAD R146, R0.reuse, 0xc2, RZ ;  /* 0x000000c200927824 */ /* 0x040fe200078e02ff */
[-C--:B------:R-:W-:Y:S01]  /*eed0*/  IADD3 R72, P1, PT, R73, R204.reuse, RZ ;  /* 0x000000cc49487210 */ /* 0x080fe20007f3e0ff */
[----:B------:R-:W-:Y:S01]  /*eee0*/  IMAD R148, R0, 0xc4, RZ ;  /* 0x000000c400947824 */ /* 0x000fe200078e02ff */
[----:B------:R-:W-:Y:S01]  /*eef0*/  IADD3 R180, P5, PT, R54, R204, RZ ;  /* 0x000000cc36b47210 */ /* 0x000fe20007fbe0ff */
[C---:B------:R-:W-:Y:S01]  /*ef00*/  IMAD R151, R0.reuse, 0x63, RZ ;  /* 0x0000006300977824 */ /* 0x040fe200078e02ff */
[----:B------:R-:W-:Y:S01]  /*ef10*/  LEA.HI.X.SX32 R61, R61, R36, 0x1, P6 ;  /* 0x000000243d3d7211 */ /* 0x000fe200030f0eff */
        /* <DEDUP_REMOVED lines=10> */
[----:B------:R-:W-:Y:S01]  /*efc0*/  IMAD R158, R0, 0xce, RZ ;  /* 0x000000ce009e7824 */ /* 0x000fe200078e02ff */
[-C--:B------:R-:W-:Y:S01]  /*efd0*/  LEA.HI.X.SX32 R73, R170, R36.reuse, 0x1, P1 ;  /* 0x00000024aa497211 */ /* 0x080fe200008f0eff */
[C---:B------:R-:W-:Y:S01]  /*efe0*/  IMAD R160, R0.reuse, 0xd0, RZ ;  /* 0x000000d000a07824 */ /* 0x040fe200078e02ff */
[----:B------:R-:W-:Y:S01]  /*eff0*/  LEA.HI.X.SX32 R181, R189, R36, 0x1, P5 ;  /* 0x00000024bdb57211 */ /* 0x000fe200028f0eff */
[----:B------:R-:W-:Y:S01]  /*f000*/  IMAD R163, R0, 0x69, RZ ;  /* 0x0000006900a37824 */ /* 0x000fe200078e02ff */
[-C--:B------:R-:W-:Y:S01]  /*f010*/  IADD3 R84, P1, PT, R84, R204.reuse, RZ ;  /* 0x000000cc54547210 */ /* 0x080fe20007f3e0ff */
[C---:B------:R-:W-:Y:S01]  /*f020*/  IMAD R162, R0.reuse, 0xd2, RZ ;  /* 0x000000d200a27824 */ /* 0x040fe200078e02ff */
[----:B------:R-:W-:Y:S01]  /*f030*/  IADD3 R192, P5, PT, R203, R204, RZ ;  /* 0x000000cccbc07210 */ /* 0x000fe20007fbe0ff */
[C---:B------:R-:W-:Y:S01]  /*f040*/  IMAD R164, R0.reuse, 0xd4, RZ ;  /* 0x000000d400a47824 */ /* 0x040fe200078e02ff */
[----:B------:R-:W-:Y:S01]  /*f050*/  F2FP.BF16.F32.PACK_AB R239, R239, R240 ;  /* 0x000000f0efef723e */ /* 0x000fe200000010ff */
        /* <DEDUP_REMOVED lines=10> */
[C---:B------:R-:W-:Y:S01]  /*f100*/  IMAD R46, R0.reuse, 0xe6, RZ ;  /* 0x000000e6002e7824 */ /* 0x040fe200078e02ff */
[----:B------:R0:W-:Y:S01]  /*f110*/  STG.E.U16 desc[UR14][R4.64], R38 ;  /* 0x0000002604007986 */ /* 0x0001e2000c10150e */
[----:B------:R-:W-:Y:S01]  /*f120*/  IMAD R40, R0, 0xe8, RZ ;  /* 0x000000e800287824 */ /* 0x000fe200078e02ff */
[----:B------:R-:W-:Y:S01]  /*f130*/  IADD3 R134, P4, PT, R134, R204, RZ ;  /* 0x000000cc86867210 */ /* 0x000fe20007f9e0ff */
[C---:B------:R-:W-:Y:S01]  /*f140*/  IMAD R50, R0.reuse, 0xea, RZ ;  /* 0x000000ea00327824 */ /* 0x040fe200078e02ff */
[----:B------:R-:W-:Y:S01]  /*f150*/  LEA.HI.X.SX32 R85, R171, R36, 0x1, P1 ;  /* 0x00000024ab557211 */ /* 0x000fe200008f0eff */
[C---:B------:R-:W-:Y:S01]  /*f160*/  IMAD R241, R0.reuse, 0xf2, RZ ;  /* 0x000000f200f17824 */ /* 0x040fe200078e02ff */
[----:B------:R-:W-:Y:S01]  /*f170*/  F2FP.BF16.F32.PACK_AB R237, R237, R238 ;  /* 0x000000eeeded723e */ /* 0x000fe200000010ff */
[----:B------:R-:W-:Y:S01]  /*f180*/  IMAD R199, R0, 0x7b, RZ ;  /* 0x0000007b00c77824 */ /* 0x000fe200078e02ff */
[----:B------:R-:W-:Y:S01]  /*f190*/  IADD3 R140, P1, PT, R140, R204, RZ ;  /* 0x000000cc8c8c7210 */ /* 0x000fe20007f3e0ff */
[----:B------:R-:W-:Y:S01]  /*f1a0*/  IMAD R203, R0, 0x7d, RZ ;  /* 0x0000007d00cb7824 */ /* 0x000fe200078e02ff */
[----:B------:R-:W-:Y:S01]  /*f1b0*/  PRMT R0, R38, 0x7632, R0 ;  /* 0x0000763226007816 */ /* 0x000fe20000000000 */
[----:B------:R-:W1:Y:S01]  /*f1c0*/  LDCU.64 UR4, c[0x0][0x3e0] ;  /* 0x00007c00ff0477ac */ /* 0x000e620008000a00 */
[----:B0-----:R-:W-:-:S02]  /*f1d0*/  PRMT R5, R239, 0x7632, R5 ;  /* 0x00007632ef057816 */ /* 0x001fc40000000005 */
[----:B------:R-:W-:Y:S01]  /*f1e0*/  IADD3 R136, P3, PT, R136, R204, RZ ;  /* 0x000000cc88887210 */ /* 0x000fe20007f7e0ff */
[----:B------:R0:W-:Y:S01]  /*f1f0*/  STG.E.U16 desc[UR14][R6.64], R0 ;  /* 0x0000000006007986 */ /* 0x0001e2000c10150e */
[----:B------:R-:W-:Y:S02]  /*f200*/  LEA.HI.X.SX32 R131, R131, R36, 0x1, P6 ;  /* 0x0000002483837211 */ /* 0x000fe400030f0eff */
[----:B------:R-:W-:Y:S01]  /*f210*/  IADD3 R142, P6, PT, R142, R204, RZ ;  /* 0x000000cc8e8e7210 */ /* 0x000fe20007fde0ff */
[----:B------:R-:W-:Y:S01]  /*f220*/  STG.E.U16 desc[UR14][R8.64], R239 ;  /* 0x000000ef08007986 */ /* 0x000fe2000c10150e */
[-C--:B------:R-:W-:Y:S02]  /*f230*/  LEA.HI.X.SX32 R139, R139, R36.reuse, 0x1, P2 ;  /* 0x000000248b8b7211 */ /* 0x080fe400010f0eff */
[----:B------:R-:W-:Y:S01]  /*f240*/  LEA.HI.X.SX32 R135, R135, R36, 0x1, P4 ;  /* 0x0000002487877211 */ /* 0x000fe200020f0eff */
[----:B------:R3:W-:Y:S01]  /*f250*/  STG.E.U16 desc[UR14][R10.64], R5 ;  /* 0x000000050a007986 */ /* 0x0007e2000c10150e */
[----:B------:R-:W-:-:S02]  /*f260*/  IADD3 R150, P2, PT, R150, R204, RZ ;  /* 0x000000cc96967210 */ /* 0x000fc40007f5e0ff */
[----:B------:R-:W-:Y:S01]  /*f270*/  IADD3 R146, P4, PT, R146, R204, RZ ;  /* 0x000000cc92927210 */ /* 0x000fe20007f9e0ff */
[----:B------:R-:W-:Y:S01]  /*f280*/  STG.E.U16 desc[UR14][R12.64], R237 ;  /* 0x000000ed0c007986 */ /* 0x000fe2000c10150e */
[----:B0-----:R-:W-:Y:S01]  /*f290*/  PRMT R7, R237, 0x7632, R7 ;  /* 0x00007632ed077816 */ /* 0x001fe20000000007 */
[----:B-1----:R-:W-:Y:S01]  /*f2a0*/  UIMAD UR4, UR12, UR4, URZ ;  /* 0x000000040c0472a4 */ /* 0x002fe2000f8e02ff */
[-C--:B------:R-:W-:Y:S01]  /*f2b0*/  LEA.HI.X.SX32 R141, R175, R36.reuse, 0x1, P1 ;  /* 0x00000024af8d7211 */ /* 0x080fe200008f0eff */
[----:B------:R-:W-:Y:S01]  /*f2c0*/  IMAD R0, R251, UR5, RZ ;  /* 0x00000005fb007c24 */ /* 0x000fe2000f8e02ff */
[----:B------:R-:W-:Y:S01]  /*f2d0*/  LEA.HI.X.SX32 R137, R173, R36, 0x1, P3 ;  /* 0x00000024ad897211 */ /* 0x000fe200018f0eff */
[----:B------:R0:W-:Y:S01]  /*f2e0*/  STG.E.U16 desc[UR14][R14.64], R7 ;  /* 0x000000070e007986 */ /* 0x0001e2000c10150e */
[-C--:B------:R-:W-:Y:S01]  /*f2f0*/  IADD3 R152, P1, PT, R152, R204.reuse, RZ ;  /* 0x000000cc98987210 */ /* 0x080fe20007f3e0ff */
[----:B---3--:R-:W1:Y:S01]  /*f300*/  LDC R5, c[0x0][0x398] ;  /* 0x0000e600ff057b82 */ /* 0x008e620000000800 */
[----:B------:R-:W-:Y:S01]  /*f310*/  IADD3 R148, P3, PT, R148, R204, RZ ;  /* 0x000000cc94947210 */ /* 0x000fe20007f7e0ff */
[----:B------:R-:W-:Y:S01]  /*f320*/  USHF.L.U32 UR4, UR4, 0x1, URZ ;  /* 0x0000000104047899 */ /* 0x000fe200080006ff */
[----:B------:R-:W-:-:S02]  /*f330*/  LEA.HI.X.SX32 R143, R143, R36, 0x1, P6 ;  /* 0x000000248f8f7211 */ /* 0x000fc400030f0eff */
[----:B------:R-:W-:Y:S02]  /*f340*/  IADD3 R154, P6, PT, R154, R204, RZ ;  /* 0x000000cc9a9a7210 */ /* 0x000fe40007fde0ff */
[-C--:B------:R-:W-:Y:S02]  /*f350*/  LEA.HI.X.SX32 R151, R151, R36.reuse, 0x1, P2 ;  /* 0x0000002497977211 */ /* 0x080fe400010f0eff */
[----:B------:R-:W-:Y:S01]  /*f360*/  LEA.HI.X.SX32 R147, R147, R36, 0x1, P4 ;  /* 0x0000002493937211 */ /* 0x000fe200020f0eff */
[----:B0-----:R-:W0:Y:S01]  /*f370*/  LDC R7, c[0x0][0x3e8] ;  /* 0x0000fa00ff077b82 */ /* 0x001e220000000800 */
[-C--:B------:R-:W-:Y:S02]  /*f380*/  IADD3 R162, P2, PT, R162, R204.reuse, RZ ;  /* 0x000000cca2a27210 */ /* 0x080fe40007f5e0ff */
[----:B------:R-:W-:Y:S02]  /*f390*/  IADD3 R158, P4, PT, R158, R204, RZ ;  /* 0x000000cc9e9e7210 */ /* 0x000fe40007f9e0ff */
[----:B------:R-:W-:-:S02]  /*f3a0*/  LEA.HI.X.SX32 R153, R179, R36, 0x1, P1 ;  /* 0x00000024b3997211 */ /* 0x000fc400008f0eff */
[----:B------:R-:W-:Y:S02]  /*f3b0*/  LEA.HI.X.SX32 R149, R178, R36, 0x1, P3 ;  /* 0x00000024b2957211 */ /* 0x000fe400018f0eff */
[-C--:B------:R-:W-:Y:S02]  /*f3c0*/  IADD3 R164, P1, PT, R164, R204.reuse, RZ ;  /* 0x000000cca4a47210 */ /* 0x080fe40007f3e0ff */
[----:B------:R-:W-:Y:S02]  /*f3d0*/  IADD3 R160, P3, PT, R160, R204, RZ ;  /* 0x000000cca0a07210 */ /* 0x000fe40007f7e0ff */
[----:B------:R-:W-:Y:S02]  /*f3e0*/  LEA.HI.X.SX32 R155, R155, R36, 0x1, P6 ;  /* 0x000000249b9b7211 */ /* 0x000fe400030f0eff */
[----:B------:R-:W-:Y:S02]  /*f3f0*/  IADD3 R166, P6, PT, R166, R204, RZ ;  /* 0x000000cca6a67210 */ /* 0x000fe40007fde0ff */
[----:B------:R-:W-:-:S02]  /*f400*/  LEA.HI.X.SX32 R163, R163, R36, 0x1, P2 ;  /* 0x00000024a3a37211 */ /* 0x000fc400010f0eff */
[----:B------:R-:W-:Y:S02]  /*f410*/  LEA.HI.X.SX32 R159, R159, R36, 0x1, P4 ;  /* 0x000000249f9f7211 */ /* 0x000fe400020f0eff */
[-C--:B------:R-:W-:Y:S02]  /*f420*/  IADD3 R174, P2, PT, R165, R204.reuse, RZ ;  /* 0x000000cca5ae7210 */ /* 0x080fe40007f5e0ff */
[----:B------:R-:W-:Y:S02]  /*f430*/  IADD3 R170, P4, PT, R161, R204, RZ ;  /* 0x000000cca1aa7210 */ /* 0x000fe40007f9e0ff */
[-C--:B------:R-:W-:Y:S02]  /*f440*/  LEA.HI.X.SX32 R165, R183, R36.reuse, 0x1, P1 ;  /* 0x00000024b7a57211 */ /* 0x080fe400008f0eff */
[----:B------:R-:W-:Y:S02]  /*f450*/  LEA.HI.X.SX32 R161, R182, R36, 0x1, P3 ;  /* 0x00000024b6a17211 */ /* 0x000fe400018f0eff */
[----:B------:R-:W-:-:S02]  /*f460*/  IADD3 R176, P1, PT, R167, R204, RZ ;  /* 0x000000cca7b07210 */ /* 0x000fc40007f3e0ff */
[----:B------:R-:W-:Y:S02]  /*f470*/  IADD3 R172, P3, PT, R196, R204, RZ ;  /* 0x000000ccc4ac7210 */ /* 0x000fe40007f7e0ff */
[----:B------:R-:W-:Y:S02]  /*f480*/  LEA.HI.X.SX32 R167, R58, R36, 0x1, P6 ;  /* 0x000000243aa77211 */ /* 0x000fe400030f0eff */
[----:B------:R-:W-:Y:S02]  /*f490*/  IADD3 R178, P6, PT, R62, R204, RZ ;  /* 0x000000cc3eb27210 */ /* 0x000fe40007fde0ff */
[----:B------:R-:W-:Y:S02]  /*f4a0*/  LEA.HI.X.SX32 R173, R186, R36, 0x1, P3 ;  /* 0x00000024baad7211 */ /* 0x000fe400018f0eff */
[----:B------:R-:W-:Y:S02]  /*f4b0*/  F2FP.BF16.F32.PACK_AB R235, R235, R236 ;  /* 0x000000ecebeb723e */ /* 0x000fe400000010ff */
[----:B------:R-:W-:-:S02]  /*f4c0*/  LEA.HI.X.SX32 R171, R42, R36, 0x1, P4 ;  /* 0x000000242aab7211 */ /* 0x000fc400020f0eff */
[----:B------:R-:W-:Y:S01]  /*f4d0*/  IADD3 R184, P3, PT, R40, R204, RZ ;  /* 0x000000cc28b87210 */ /* 0x000fe20007f7e0ff */
[----:B------:R3:W-:Y:S01]  /*f4e0*/  STG.E.U16 desc[UR14][R16.64], R235 ;  /* 0x000000eb10007986 */ /* 0x0007e2000c10150e */
[-C--:B------:R-:W-:Y:S02]  /*f4f0*/  LEA.HI.X.SX32 R175, R194, R36.reuse, 0x1, P2 ;  /* 0x00000024c2af7211 */ /* 0x080fe400010f0eff */
[-C--:B------:R-:W-:Y:S02]  /*f500*/  LEA.HI.X.SX32 R177, R187, R36.reuse, 0x1, P1 ;  /* 0x00000024bbb17211 */ /* 0x080fe400008f0eff */
[----:B------:R-:W-:Y:S02]  /*f510*/  LEA.HI.X.SX32 R179, R202, R36, 0x1, P6 ;  /* 0x00000024cab37211 */ /* 0x000fe400030f0eff */
[-C--:B------:R-:W-:Y:S02]  /*f520*/  IADD3 R182, P4, PT, R46, R204.reuse, RZ ;  /* 0x000000cc2eb67210 */ /* 0x080fe40007f9e0ff */
[----:B------:R-:W-:-:S02]  /*f530*/  IADD3 R186, P2, PT, R50, R204, RZ ;  /* 0x000000cc32ba7210 */ /* 0x000fc40007f5e0ff */
[-C--:B------:R-:W-:Y:S02]  /*f540*/  IADD3 R188, P1, PT, R198, R204.reuse, RZ ;  /* 0x000000ccc6bc7210 */ /* 0x080fe40007f3e0ff */
[----:B------:R-:W-:Y:S02]  /*f550*/  IADD3 R190, P6, PT, R200, R204, RZ ;  /* 0x000000ccc8be7210 */ /* 0x000fe40007fde0ff */
[----:B------:R-:W-:Y:S02]  /*f560*/  F2FP.BF16.F32.PACK_AB R233, R233, R234 ;  /* 0x000000eae9e9723e */ /* 0x000fe400000010ff */
[----:B------:R-:W-:Y:S02]  /*f570*/  PRMT R9, R235, 0x7632, R9 ;  /* 0x00007632eb097816 */ /* 0x000fe40000000009 */
[----:B------:R-:W-:Y:S02]  /*f580*/  F2FP.BF16.F32.PACK_AB R231, R231, R232 ;  /* 0x000000e8e7e7723e */ /* 0x000fe400000010ff */
[----:B------:R-:W-:Y:S01]  /*f590*/  LEA.HI.X.SX32 R185, R191, R36, 0x1, P3 ;  /* 0x00000024bfb97211 */ /* 0x000fe200018f0eff */
[----:B------:R4:W-:Y:S01]  /*f5a0*/  STG.E.U16 desc[UR14][R18.64], R9 ;  /* 0x0000000912007986 */ /* 0x0009e2000c10150e */
[----:B------:R-:W-:-:S02]  /*f5b0*/  SHF.L.U32 R0, R0, 0x1, RZ ;  /* 0x0000000100007819 */ /* 0x000fc400000006ff */
[-C--:B------:R-:W-:Y:S01]  /*f5c0*/  LEA.HI.X.SX32 R183, R242, R36.reuse, 0x1, P4 ;  /* 0x00000024f2b77211 */ /* 0x080fe200020f0eff */
[----:B------:R5:W-:Y:S01]  /*f5d0*/  STG.E.U16 desc[UR14][R20.64], R233 ;  /* 0x000000e914007986 */ /* 0x000be2000c10150e */
[-C--:B------:R-:W-:Y:S02]  /*f5e0*/  LEA.HI.X.SX32 R187, R245, R36.reuse, 0x1, P2 ;  /* 0x00000024f5bb7211 */ /* 0x080fe400010f0eff */
[-C--:B------:R-:W-:Y:S02]  /*f5f0*/  LEA.HI.X.SX32 R189, R193, R36.reuse, 0x1, P1 ;  /* 0x00000024c1bd7211 */ /* 0x080fe400008f0eff */
[----:B------:R-:W-:Y:S02]  /*f600*/  LEA.HI.X.SX32 R191, R248, R36, 0x1, P6 ;  /* 0x00000024f8bf7211 */ /* 0x000fe400030f0eff */
[----:B------:R-:W-:Y:S02]  /*f610*/  PRMT R11, R233, 0x7632, R11 ;  /* 0x00007632e90b7816 */ /* 0x000fe4000000000b */
[----:B------:R-:W-:-:S02]  /*f620*/  F2FP.BF16.F32.PACK_AB R229, R229, R230 ;  /* 0x000000e6e5e5723e */ /* 0x000fc400000010ff */
[-C--:B------:R-:W-:Y:S01]  /*f630*/  IADD3 R194, P4, PT, R241, R204.reuse, RZ ;  /* 0x000000ccf1c27210 */ /* 0x080fe20007f9e0ff */
[----:B------:R-:W-:Y:S01]  /*f640*/  STG.E.U16 desc[UR14][R22.64], R11 ;  /* 0x0000000b16007986 */ /* 0x000fe2000c10150e */
[-C--:B------:R-:W-:Y:S02]  /*f650*/  IADD3 R196, P3, PT, R243, R204.reuse, RZ ;  /* 0x000000ccf3c47210 */ /* 0x080fe40007f7e0ff */
[-C--:B------:R-:W-:Y:S01]  /*f660*/  IADD3 R198, P2, PT, R244, R204.reuse, RZ ;  /* 0x000000ccf4c67210 */ /* 0x080fe20007f5e0ff */
[----:B------:R0:W-:Y:S01]  /*f670*/  STG.E.U16 desc[UR14][R24.64], R231 ;  /* 0x000000e718007986 */ /* 0x0001e2000c10150e */
[-C--:B------:R-:W-:Y:S02]  /*f680*/  IADD3 R200, P1, PT, R246, R204.reuse, RZ ;  /* 0x000000ccf6c87210 */ /* 0x080fe40007f3e0ff */
[----:B------:R-:W-:Y:S02]  /*f690*/  IADD3 R202, P6, PT, R247, R204, RZ ;  /* 0x000000ccf7ca7210 */ /* 0x000fe40007fde0ff */
[----:B------:R-:W-:-:S02]  /*f6a0*/  LEA.HI.X.SX32 R193, R195, R36, 0x1, P5 ;  /* 0x00000024c3c17211 */ /* 0x000fc400028f0eff */
[----:B------:R-:W-:Y:S02]  /*f6b0*/  IADD3 R204, P5, PT, R249, R204, RZ ;  /* 0x000000ccf9cc7210 */ /* 0x000fe40007fbe0ff */
[----:B------:R-:W-:Y:S02]  /*f6c0*/  PRMT R13, R231, 0x7632, R13 ;  /* 0x00007632e70d7816 */ /* 0x000fe4000000000d */
[----:B------:R-:W-:Y:S02]  /*f6d0*/  F2FP.BF16.F32.PACK_AB R227, R227, R228 ;  /* 0x000000e4e3e3723e */ /* 0x000fe400000010ff */
[----:B-1----:R-:W-:Y:S01]  /*f6e0*/  IADD3 R0, PT, PT, R0, UR4, R5 ;  /* 0x0000000400007c10 */ /* 0x002fe2000fffe005 */
[----:B------:R-:W-:Y:S01]  /*f6f0*/  STG.E.U16 desc[UR14][R26.64], R13 ;  /* 0x0000000d1a007986 */ /* 0x000fe2000c10150e */
[----:B------:R-:W-:Y:S01]  /*f700*/  PRMT R15, R229, 0x7632, R15 ;  /* 0x00007632e50f7816 */ /* 0x000fe2000000000f */
[----:B------:R-:W1:Y:S01]  /*f710*/  LDCU UR4, c[0x0][0x3ec] ;  /* 0x00007d80ff0477ac */ /* 0x000e620008000800 */
[----:B------:R-:W-:Y:S01]  /*f720*/  F2FP.BF16.F32.PACK_AB R225, R225, R226 ;  /* 0x000000e2e1e1723e */ /* 0x000fe200000010ff */
[----:B------:R1:W-:Y:S01]  /*f730*/  STG.E.U16 desc[UR14][R28.64], R229 ;  /* 0x000000e51c007986 */ /* 0x0003e2000c10150e */
[-C--:B------:R-:W-:Y:S01]  /*f740*/  LEA.HI.X.SX32 R195, R250, R36.reuse, 0x1, P4 ;  /* 0x00000024fac37211 */ /* 0x080fe200020f0eff */
[--C-:B0-----:R-:W-:Y:S01]  /*f750*/  IMAD R38, R7, 0x82, R0.reuse ;  /* 0x0000008207267824 */ /* 0x101fe200078e0200 */
[-C--:B------:R-:W-:Y:S01]  /*f760*/  LEA.HI.X.SX32 R197, R197, R36.reuse, 0x1, P3 ;  /* 0x00000024c5c57211 */ /* 0x080fe200018f0eff */
[----:B------:R0:W-:Y:S01]  /*f770*/  STG.E.U16 desc[UR14][R30.64], R15 ;  /* 0x0000000f1e007986 */ /* 0x0001e2000c10150e */
[-C--:B------:R-:W-:Y:S01]  /*f780*/  LEA.HI.X.SX32 R199, R199, R36.reuse, 0x1, P2 ;  /* 0x00000024c7c77211 */ /* 0x080fe200010f0eff */
[--C-:B------:R-:W-:Y:S01]  /*f790*/  IMAD R40, R7, 0x84, R0.reuse ;  /* 0x0000008407287824 */ /* 0x100fe200078e0200 */
[-C--:B------:R-:W-:Y:S01]  /*f7a0*/  LEA.HI.X.SX32 R201, R201, R36.reuse, 0x1, P1 ;  /* 0x00000024c9c97211 */ /* 0x080fe200008f0eff */
[----:B------:R0:W-:Y:S01]  /*f7b0*/  STG.E.U16 desc[UR14][R32.64], R227 ;  /* 0x000000e320007986 */ /* 0x0001e2000c10150e */
[-C--:B------:R-:W-:Y:S01]  /*f7c0*/  LEA.HI.X.SX32 R203, R203, R36.reuse, 0x1, P6 ;  /* 0x00000024cbcb7211 */ /* 0x080fe200030f0eff */
[--C-:B------:R-:W-:Y:S01]  /*f7d0*/  IMAD R42, R7, 0x86, R0.reuse ;  /* 0x00000086072a7824 */ /* 0x100fe200078e0200 */
[----:B------:R-:W-:Y:S01]  /*f7e0*/  LEA.HI.X.SX32 R205, R205, R36, 0x1, P5 ;  /* 0x00000024cdcd7211 */ /* 0x000fe200028f0eff */
[--C-:B------:R-:W-:Y:S01]  /*f7f0*/  IMAD R46, R7, 0x88, R0.reuse ;  /* 0x00000088072e7824 */ /* 0x100fe200078e0200 */
[----:B---3--:R-:W-:Y:S01]  /*f800*/  PRMT R17, R227, 0x7632, R17 ;  /* 0x00007632e3117816 */ /* 0x008fe20000000011 */
[--C-:B------:R-:W-:Y:S01]  /*f810*/  IMAD R50, R7, 0x8a, R0.reuse ;  /* 0x0000008a07327824 */ /* 0x100fe200078e0200 */
[----:B------:R-:W-:Y:S01]  /*f820*/  F2FP.BF16.F32.PACK_AB R223, R223, R224 ;  /* 0x000000e0dfdf723e */ /* 0x000fe200000010ff */
[C-C-:B------:R-:W-:Y:S01]  /*f830*/  IMAD R54, R7.reuse, 0x8c, R0.reuse ;  /* 0x0000008c07367824 */ /* 0x140fe200078e0200 */
[----:B------:R-:W-:Y:S01]  /*f840*/  LEA R36, R7, R0, 0x7 ;  /* 0x0000000007247211 */ /* 0x000fe200078e38ff */
[----:B------:R3:W-:Y:S01]  /*f850*/  STG.E.U16 desc[UR14][R34.64], R17 ;  /* 0x0000001122007986 */ /* 0x0007e2000c10150e */
[----:B----4-:R-:W-:Y:S01]  /*f860*/  PRMT R19, R225, 0x7632, R19 ;  /* 0x00007632e1137816 */ /* 0x010fe20000000013 */
[--C-:B------:R-:W-:Y:S01]  /*f870*/  IMAD R58, R7, 0x8e, R0.reuse ;  /* 0x0000008e073a7824 */ /* 0x100fe200078e0200 */
[----:B------:R-:W-:Y:S01]  /*f880*/  F2FP.BF16.F32.PACK_AB R221, R221, R222 ;  /* 0x000000dedddd723e */ /* 0x000fe200000010ff */
[----:B------:R4:W-:Y:S01]  /*f890*/  STG.E.U16 desc[UR14][R36.64], R225 ;  /* 0x000000e124007986 */ /* 0x0009e2000c10150e */
[----:B-----5:R-:W-:Y:S01]  /*f8a0*/  PRMT R21, R223, 0x7632, R21 ;  /* 0x00007632df157816 */ /* 0x020fe20000000015 */
[----:B------:R-:W-:Y:S01]  /*f8b0*/  IMAD R62, R7, 0x90, R0 ;  /* 0x00000090073e7824 */ /* 0x000fe200078e0200 */
[----:B------:R-:W-:Y:S01]  /*f8c0*/  F2FP.BF16.F32.PACK_AB R219, R219, R220 ;  /* 0x000000dcdbdb723e */ /* 0x000fe200000010ff */
[----:B------:R5:W-:Y:S01]  /*f8d0*/  STG.E.U16 desc[UR14][R38.64], R19 ;  /* 0x0000001326007986 */ /* 0x000be2000c10150e */
[----:B------:R-:W-:Y:S01]  /*f8e0*/  PRMT R25, R221, 0x7632, R25 ;  /* 0x00007632dd197816 */ /* 0x000fe20000000019 */
[----:B------:R-:W2:Y:S01]  /*f8f0*/  LDC.64 R6, c[0x0][0x3a0] ;  /* 0x0000e800ff067b82 */ /* 0x000ea20000000a00 */
[----:B------:R-:W-:Y:S01]  /*f900*/  F2FP.BF16.F32.PACK_AB R217, R217, R218 ;  /* 0x000000dad9d9723e */ /* 0x000fe200000010ff */
[----:B------:R0:W-:Y:S01]  /*f910*/  STG.E.U16 desc[UR14][R40.64], R223 ;  /* 0x000000df28007986 */ /* 0x0001e2000c10150e */
[----:B-1----:R-:W-:Y:S01]  /*f920*/  PRMT R29, R219, 0x7632, R29 ;  /* 0x00007632db1d7816 */ /* 0x002fe2000000001d */
[----:B------:R-:W-:Y:S01]  /*f930*/  UIMAD UR4, UR12, UR4, URZ ;  /* 0x000000040c0472a4 */ /* 0x000fe2000f8e02ff */
[----:B------:R-:W-:Y:S01]  /*f940*/  F2FP.BF16.F32.PACK_AB R215, R215, R216 ;  /* 0x000000d8d7d7723e */ /* 0x000fe200000010ff */
[----:B------:R-:W-:Y:S01]  /*f950*/  STG.E.U16 desc[UR14][R42.64], R21 ;  /* 0x000000152a007986 */ /* 0x000fe2000c10150e */
[----:B------:R-:W-:Y:S01]  /*f960*/  PRMT R22, R217, 0x7632, R22 ;  /* 0x00007632d9167816 */ /* 0x000fe20000000016 */
[----:B------:R-:W-:Y:S01]  /*f970*/  USHF.L.U32 UR6, UR4, 0x2, URZ ;  /* 0x0000000204067899 */ /* 0x000fe200080006ff */
[----:B------:R-:W-:Y:S01]  /*f980*/  F2FP.BF16.F32.PACK_AB R213, R213, R214 ;  /* 0x000000d6d5d5723e */ /* 0x000fe200000010ff */
[----:B------:R-:W-:Y:S01]  /*f990*/  STG.E.U16 desc[UR14][R46.64], R221 ;  /* 0x000000dd2e007986 */ /* 0x000fe2000c10150e */
[----:B------:R-:W-:Y:S01]  /*f9a0*/  PRMT R26, R215, 0x7632, R26 ;  /* 0x00007632d71a7816 */ /* 0x000fe2000000001a */
[----:B------:R-:W-:Y:S01]  /*f9b0*/  UIMAD.WIDE UR4, UR4, 0x4, URZ ;  /* 0x00000004040478a5 */ /* 0x000fe2000f8e02ff */
[----:B------:R-:W-:Y:S01]  /*f9c0*/  F2FP.BF16.F32.PACK_AB R211, R211, R212 ;  /* 0x000000d4d3d3723e */ /* 0x000fe200000010ff */
[----:B------:R-:W-:Y:S01]  /*f9d0*/  STG.E.U16 desc[UR14][R50.64], R25 ;  /* 0x0000001932007986 */ /* 0x000fe2000c10150e */
[----:B0-----:R-:W-:Y:S01]  /*f9e0*/  PRMT R30, R213, 0x7632, R30 ;  /* 0x00007632d51e7816 */ /* 0x001fe2000000001e */
[----:B------:R-:W-:Y:S01]  /*f9f0*/  IMAD.HI R0, R251, 0x4, RZ ;  /* 0x00000004fb007827 */ /* 0x000fe200078e02ff */
[----:B------:R-:W-:Y:S01]  /*fa00*/  F2FP.BF16.F32.PACK_AB R209, R209, R210 ;  /* 0x000000d2d1d1723e */ /* 0x000fe200000010ff */
[----:B------:R-:W-:Y:S01]  /*fa10*/  STG.E.U16 desc[UR14][R54.64], R219 ;  /* 0x000000db36007986 */ /* 0x000fe2000c10150e */
[----:B------:R-:W-:-:S02]  /*fa20*/  PRMT R33, R211, 0x7632, R33 ;  /* 0x00007632d3217816 */ /* 0x000fc40000000021 */
[----:B------:R-:W-:Y:S01]  /*fa30*/  F2FP.BF16.F32.PACK_AB R86, R87, R86 ;  /* 0x000000565756723e */ /* 0x000fe200000010ff */
[----:B------:R-:W-:Y:S01]  /*fa40*/  STG.E.U16 desc[UR14][R58.64], R29 ;  /* 0x0000001d3a007986 */ /* 0x000fe2000c10150e */
[----:B---3--:R-:W-:Y:S02]  /*fa50*/  PRMT R35, R209, 0x7632, R35 ;  /* 0x00007632d1237816 */ /* 0x008fe40000000023 */
[----:B------:R-:W-:Y:S01]  /*fa60*/  F2FP.BF16.F32.PACK_AB R88, R89, R88 ;  /* 0x000000585958723e */ /* 0x000fe200000010ff */
[----:B------:R-:W-:Y:S01]  /*fa70*/  STG.E.U16 desc[UR14][R62.64], R217 ;  /* 0x000000d93e007986 */ /* 0x000fe2000c10150e */
[----:B----4-:R-:W-:Y:S02]  /*fa80*/  PRMT R37, R86, 0x7632, R37 ;  /* 0x0000763256257816 */ /* 0x010fe40000000025 */
[----:B------:R-:W-:Y:S01]  /*fa90*/  F2FP.BF16.F32.PACK_AB R90, R91, R90 ;  /* 0x0000005a5b5a723e */ /* 0x000fe200000010ff */
[----:B------:R-:W-:Y:S01]  /*faa0*/  STG.E.U16 desc[UR14][R44.64], R22 ;  /* 0x000000162c007986 */ /* 0x000fe2000c10150e */
[----:B-----5:R-:W-:-:S02]  /*fab0*/  PRMT R39, R88, 0x7632, R39 ;  /* 0x0000763258277816 */ /* 0x020fc40000000027 */
[----:B------:R-:W-:Y:S01]  /*fac0*/  F2FP.BF16.F32.PACK_AB R92, R93, R92 ;  /* 0x0000005c5d5c723e */ /* 0x000fe200000010ff */
[----:B------:R-:W-:Y:S01]  /*fad0*/  STG.E.U16 desc[UR14][R48.64], R215 ;  /* 0x000000d730007986 */ /* 0x000fe2000c10150e */
[----:B------:R-:W-:Y:S02]  /*fae0*/  PRMT R41, R90, 0x7632, R41 ;  /* 0x000076325a297816 */ /* 0x000fe40000000029 */
[----:B------:R-:W-:Y:S01]  /*faf0*/  F2FP.BF16.F32.PACK_AB R94, R95, R94 ;  /* 0x0000005e5f5e723e */ /* 0x000fe200000010ff */
[----:B------:R-:W-:Y:S01]  /*fb00*/  STG.E.U16 desc[UR14][R52.64], R26 ;  /* 0x0000001a34007986 */ /* 0x000fe2000c10150e */
[----:B------:R-:W-:Y:S02]  /*fb10*/  F2FP.BF16.F32.PACK_AB R96, R97, R96 ;  /* 0x000000606160723e */ /* 0x000fe400000010ff */
[----:B------:R-:W-:Y:S01]  /*fb20*/  F2FP.BF16.F32.PACK_AB R98, R99, R98 ;  /* 0x000000626362723e */ /* 0x000fe200000010ff */
[----:B------:R-:W-:Y:S01]  /*fb30*/  STG.E.U16 desc[UR14][R56.64], R213 ;  /* 0x000000d538007986 */ /* 0x000fe2000c10150e */
[----:B------:R-:W-:-:S02]  /*fb40*/  F2FP.BF16.F32.PACK_AB R100, R101, R100 ;  /* 0x000000646564723e */ /* 0x000fc400000010ff */
[----:B------:R-:W-:Y:S01]  /*fb50*/  F2FP.BF16.F32.PACK_AB R102, R103, R102 ;  /* 0x000000666766723e */ /* 0x000fe200000010ff */
[----:B------:R-:W-:Y:S01]  /*fb60*/  STG.E.U16 desc[UR14][R60.64], R30 ;  /* 0x0000001e3c007986 */ /* 0x000fe2000c10150e */
[----:B------:R-:W-:Y:S02]  /*fb70*/  F2FP.BF16.F32.PACK_AB R104, R105, R104 ;  /* 0x000000686968723e */ /* 0x000fe400000010ff */
[----:B------:R-:W-:Y:S01]  /*fb80*/  F2FP.BF16.F32.PACK_AB R106, R107, R106 ;  /* 0x0000006a6b6a723e */ /* 0x000fe200000010ff */
[----:B------:R0:W-:Y:S01]  /*fb90*/  STG.E.U16 desc[UR14][R64.64], R211 ;  /* 0x000000d340007986 */ /* 0x0001e2000c10150e */
[----:B------:R-:W-:Y:S02]  /*fba0*/  F2FP.BF16.F32.PACK_AB R108, R109, R108 ;  /* 0x0000006c6d6c723e */ /* 0x000fe400000010ff */
[----:B------:R-:W-:Y:S01]  /*fbb0*/  F2FP.BF16.F32.PACK_AB R110, R111, R110 ;  /* 0x0000006e6f6e723e */ /* 0x000fe200000010ff */
[----:B------:R1:W-:Y:S01]  /*fbc0*/  STG.E.U16 desc[UR14][R66.64], R33 ;  /* 0x0000002142007986 */ /* 0x0003e2000c10150e */
[----:B------:R-:W-:-:S02]  /*fbd0*/  F2FP.BF16.F32.PACK_AB R112, R113, R112 ;  /* 0x000000707170723e */ /* 0x000fc400000010ff */
[----:B------:R-:W-:Y:S01]  /*fbe0*/  F2FP.BF16.F32.PACK_AB R114, R115, R114 ;  /* 0x000000727372723e */ /* 0x000fe200000010ff */
[----:B------:R3:W-:Y:S01]  /*fbf0*/  STG.E.U16 desc[UR14][R68.64], R209 ;  /* 0x000000d144007986 */ /* 0x0007e2000c10150e */
[----:B------:R-:W-:Y:S02]  /*fc00*/  F2FP.BF16.F32.PACK_AB R116, R117, R116 ;  /* 0x000000747574723e */ /* 0x000fe400000010ff */
[----:B------:R-:W-:Y:S01]  /*fc10*/  PRMT R87, R114, 0x7632, R87 ;  /* 0x0000763272577816 */ /* 0x000fe20000000057 */
[----:B------:R4:W-:Y:S01]  /*fc20*/  STG.E.U16 desc[UR14][R70.64], R35 ;  /* 0x0000002346007986 */ /* 0x0009e2000c10150e */
[----:B0-----:R-:W-:Y:S02]  /*fc30*/  PRMT R65, R92, 0x7632, R65 ;  /* 0x000076325c417816 */ /* 0x001fe40000000041 */
[----:B------:R-:W-:Y:S01]  /*fc40*/  F2FP.BF16.F32.PACK_AB R118, R119, R118 ;  /* 0x000000767776723e */ /* 0x000fe200000010ff */
[----:B------:R0:W-:Y:S01]  /*fc50*/  STG.E.U16 desc[UR14][R72.64], R86 ;  /* 0x0000005648007986 */ /* 0x0001e2000c10150e */
[----:B-1----:R-:W-:-:S02]  /*fc60*/  PRMT R67, R94, 0x7632, R67 ;  /* 0x000076325e437816 */ /* 0x002fc40000000043 */
[----:B------:R-:W-:Y:S01]  /*fc70*/  PRMT R89, R116, 0x7632, R89 ;  /* 0x0000763274597816 */ /* 0x000fe20000000059 */
[----:B------:R1:W-:Y:S01]  /*fc80*/  STG.E.U16 desc[UR14][R74.64], R37 ;  /* 0x000000254a007986 */ /* 0x0003e2000c10150e */
[----:B---3--:R-:W-:Y:S02]  /*fc90*/  PRMT R69, R96, 0x7632, R69 ;  /* 0x0000763260457816 */ /* 0x008fe40000000045 */
[----:B------:R-:W-:Y:S01]  /*fca0*/  F2FP.BF16.F32.PACK_AB R120, R121, R120 ;  /* 0x000000787978723e */ /* 0x000fe200000010ff */
[----:B------:R3:W-:Y:S01]  /*fcb0*/  STG.E.U16 desc[UR14][R76.64], R88 ;  /* 0x000000584c007986 */ /* 0x0007e2000c10150e */
[----:B----4-:R-:W-:Y:S02]  /*fcc0*/  PRMT R71, R98, 0x7632, R71 ;  /* 0x0000763262477816 */ /* 0x010fe40000000047 */
[----:B------:R-:W-:Y:S01]  /*fcd0*/  PRMT R91, R118, 0x7632, R91 ;  /* 0x00007632765b7816 */ /* 0x000fe2000000005b */
[----:B------:R4:W-:Y:S01]  /*fce0*/  STG.E.U16 desc[UR14][R78.64], R39 ;  /* 0x000000274e007986 */ /* 0x0009e2000c10150e */
[----:B0-----:R-:W-:-:S02]  /*fcf0*/  PRMT R73, R100, 0x7632, R73 ;  /* 0x0000763264497816 */ /* 0x001fc40000000049 */
[----:B------:R-:W-:Y:S01]  /*fd00*/  F2FP.BF16.F32.PACK_AB R122, R123, R122 ;  /* 0x0000007a7b7a723e */ /* 0x000fe200000010ff */
[----:B------:R0:W-:Y:S01]  /*fd10*/  STG.E.U16 desc[UR14][R80.64], R90 ;  /* 0x0000005a50007986 */ /* 0x0001e2000c10150e */
[----:B-1----:R-:W-:Y:S02]  /*fd20*/  PRMT R75, R102, 0x7632, R75 ;  /* 0x00007632664b7816 */ /* 0x002fe4000000004b */
[----:B------:R-:W-:Y:S01]  /*fd30*/  PRMT R93, R120, 0x7632, R93 ;  /* 0x00007632785d7816 */ /* 0x000fe2000000005d */
[----:B------:R1:W-:Y:S01]  /*fd40*/  STG.E.U16 desc[UR14][R82.64], R41 ;  /* 0x0000002952007986 */ /* 0x0003e2000c10150e */
[----:B---3--:R-:W-:Y:S02]  /*fd50*/  PRMT R77, R104, 0x7632, R77 ;  /* 0x00007632684d7816 */ /* 0x008fe4000000004d */
[----:B------:R-:W-:Y:S01]  /*fd60*/  F2FP.BF16.F32.PACK_AB R124, R125, R124 ;  /* 0x0000007c7d7c723e */ /* 0x000fe200000010ff */
[----:B------:R3:W-:Y:S01]  /*fd70*/  STG.E.U16 desc[UR14][R84.64], R92 ;  /* 0x0000005c54007986 */ /* 0x0007e2000c10150e */
[----:B----4-:R-:W-:-:S02]  /*fd80*/  PRMT R79, R106, 0x7632, R79 ;  /* 0x000076326a4f7816 */ /* 0x010fc4000000004f */
[----:B------:R-:W-:Y:S01]  /*fd90*/  SHF.L.U32 R5, R251, 0x2, RZ ;  /* 0x00000002fb057819 */ /* 0x000fe200000006ff */
[----:B------:R4:W-:Y:S01]  /*fda0*/  STG.E.U16 desc[UR14][R130.64], R65 ;  /* 0x0000004182007986 */ /* 0x0009e2000c10150e */
[----:B0-----:R-:W-:Y:S02]  /*fdb0*/  PRMT R81, R108, 0x7632, R81 ;  /* 0x000076326c517816 */ /* 0x001fe40000000051 */
[----:B------:R-:W-:Y:S01]  /*fdc0*/  PRMT R95, R122, 0x7632, R95 ;  /* 0x000076327a5f7816 */ /* 0x000fe2000000005f */
[----:B------:R4:W-:Y:S01]  /*fdd0*/  STG.E.U16 desc[UR14][R132.64], R94 ;  /* 0x0000005e84007986 */ /* 0x0009e2000c10150e */
[----:B-1----:R-:W-:Y:S02]  /*fde0*/  PRMT R83, R110, 0x7632, R83 ;  /* 0x000076326e537816 */ /* 0x002fe40000000053 */
[----:B------:R-:W-:Y:S01]  /*fdf0*/  F2FP.BF16.F32.PACK_AB R126, R127, R126 ;  /* 0x0000007e7f7e723e */ /* 0x000fe200000010ff */
[----:B------:R4:W-:Y:S01]  /*fe00*/  STG.E.U16 desc[UR14][R134.64], R67 ;  /* 0x0000004386007986 */ /* 0x0009e2000c10150e */
[----:B---3--:R-:W-:-:S02]  /*fe10*/  PRMT R85, R112, 0x7632, R85 ;  /* 0x0000763270557816 */ /* 0x008fc40000000055 */
[----:B------:R-:W-:Y:S01]  /*fe20*/  PRMT R97, R124, 0x7632, R97 ;  /* 0x000076327c617816 */ /* 0x000fe20000000061 */
[----:B------:R4:W-:Y:S01]  /*fe30*/  STG.E.U16 desc[UR14][R136.64], R96 ;  /* 0x0000006088007986 */ /* 0x0009e2000c10150e */
[----:B------:R-:W-:Y:S02]  /*fe40*/  F2FP.BF16.F32.PACK_AB R128, R129, R128 ;  /* 0x000000808180723e */ /* 0x000fe400000010ff */
[----:B--2---:R-:W-:Y:S01]  /*fe50*/  IADD3 R4, P1, P2, R5, UR6, R6 ;  /* 0x0000000605047c10 */ /* 0x004fe2000fa3e006 */
[----:B------:R4:W-:Y:S01]  /*fe60*/  STG.E.U16 desc[UR14][R138.64], R69 ;  /* 0x000000458a007986 */ /* 0x0009e2000c10150e */
[----:B------:R-:W-:Y:S02]  /*fe70*/  PRMT R99, R126, 0x7632, R99 ;  /* 0x000076327e637816 */ /* 0x000fe40000000063 */
[----:B------:R-:W-:Y:S01]  /*fe80*/  F2FP.BF16.F32.PACK_AB R206, R207, R206 ;  /* 0x000000cecfce723e */ /* 0x000fe200000010ff */
[----:B------:R4:W-:Y:S01]  /*fe90*/  STG.E.U16 desc[UR14][R140.64], R98 ;  /* 0x000000628c007986 */ /* 0x0009e2000c10150e */
[----:B------:R-:W-:-:S02]  /*fea0*/  PRMT R101, R128, 0x7632, R101 ;  /* 0x0000763280657816 */ /* 0x000fc40000000065 */
[----:B------:R-:W-:Y:S01]  /*feb0*/  IADD3.X R5, PT, PT, R0, UR5, R7, P1, P2 ;  /* 0x0000000500057c10 */ /* 0x000fe20008fe4407 */
[----:B------:R4:W-:Y:S01]  /*fec0*/  STG.E.U16 desc[UR14][R142.64], R71 ;  /* 0x000000478e007986 */ /* 0x0009e2000c10150e */
[----:B------:R-:W-:-:S03]  /*fed0*/  PRMT R0, R206, 0x7632, R0 ;  /* 0x00007632ce007816 */ /* 0x000fc60000000000 */
[----:B------:R4:W-:Y:S04]  /*fee0*/  STG.E.U16 desc[UR14][R144.64], R100 ;  /* 0x0000006490007986 */ /* 0x0009e8000c10150e */
        /* <DEDUP_REMOVED lines=31> */
[----:B------:R4:W-:Y:S01]  /*100e0*/  STG.E desc[UR14][R4.64], R208 ;  /* 0x000000d004007986 */ /* 0x0009e2000c10190e */
[----:B------:R-:W-:Y:S06]  /*100f0*/  BAR.SYNC.DEFER_BLOCKING 0x0 ;  /* 0x0000000000007b1d */ /* 0x000fec0000010000 */
[----:B------:R-:W-:Y:S05]  /*10100*/  @P0 BRA `(.L_x_20) ;  /* 0x0000000000a00947 */ /* 0x000fea0003800000 */
[----:B------:R-:W0:Y:S01]  /*10110*/  S2UR UR5, SR_CgaCtaId ;  /* 0x00000000000579c3 */ /* 0x000e220000008800 */
[----:B------:R-:W-:Y:S01]  /*10120*/  NOP ;  /* 0x0000000000007918 */ /* 0x000fe20000000000 */
[----:B------:R-:W-:Y:S01]  /*10130*/  UMOV UR4, 0x50 ;  /* 0x0000005000047882 */ /* 0x000fe20000000000 */
[----:B----4-:R-:W-:Y:S01]  /*10140*/  MOV R0, UR10 ;  /* 0x0000000a00007c02 */ /* 0x010fe20008000f00 */
[----:B------:R-:W-:Y:S01]  /*10150*/  HFMA2 R7, -RZ, RZ, 0, 5.9604644775390625e-08 ;  /* 0x00000001ff077431 */ /* 0x000fe200000001ff */
[----:B------:R-:W-:Y:S02]  /*10160*/  MOV R3, 0xffff ;  /* 0x0000ffff00037802 */ /* 0x000fe40000000f00 */
[----:B------:R-:W-:-:S04]  /*10170*/  LOP3.LUT R0, R0, 0xffff, RZ, 0xc0, !PT ;  /* 0x0000ffff00007812 */ /* 0x000fc800078ec0ff */
[----:B------:R-:W-:-:S04]  /*10180*/  SHF.R.U32.HI R0, RZ, 0x5, R0 ;  /* 0x00000005ff007819 */ /* 0x000fc80000011600 */
[----:B------:R-:W-:Y:S02]  /*10190*/  IADD3 R2, PT, PT, R0, 0x10, RZ ;  /* 0x0000001000027810 */ /* 0x000fe40007ffe0ff */
[----:B------:R-:W-:Y:S01]  /*101a0*/  SHF.L.U32 R0, R3, R0, RZ ;  /* 0x0000000003007219 */ /* 0x000fe200000006ff */
[----:B0-----:R-:W-:Y:S01]  /*101b0*/  ULEA UR6, UR5, UR4, 0x18 ;  /* 0x0000000405067291 */ /* 0x001fe2000f8ec0ff */
[----:B------:R-:W-:-:S04]  /*101c0*/  SHF.L.U32 R3, R7, R2, RZ ;  /* 0x0000000207037219 */ /* 0x000fc800000006ff */
[----:B------:R-:W-:-:S04]  /*101d0*/  LOP3.LUT R0, R3, R0, RZ, 0xfc, !PT ;  /* 0x0000000003007212 */ /* 0x000fc800078efcff */
[----:B------:R-:W0:Y:S01]  /*101e0*/  LDS R5, [UR6] ;  /* 0x00000006ff057984 */ /* 0x000e220008000800 */
[C---:B------:R-:W-:Y:S02]  /*101f0*/  LOP3.LUT R2, R0.reuse, 0xffff, RZ, 0xc0, !PT ;  /* 0x0000ffff00027812 */ /* 0x040fe400078ec0ff */
[----:B0-----:R-:W-:-:S04]  /*10200*/  LOP3.LUT R3, R0, 0xffff, R5, 0x80, !PT ;  /* 0x0000ffff00037812 */ /* 0x001fc800078e8005 */
[----:B------:R-:W-:-:S13]  /*10210*/  ISETP.NE.AND P0, PT, R3, R2, PT ;  /* 0x000000020300720c */ /* 0x000fda0003f05270 */
[----:B------:R-:W-:Y:S05]  /*10220*/  @P0 BRA `(.L_x_21) ;  /* 0x0000000000500947 */ /* 0x000fea0003800000 */
[----:B------:R-:W-:Y:S02]  /*10230*/  SHF.R.U32.HI R5, RZ, 0x10, R5 ;  /* 0x00000010ff057819 */ /* 0x000fe40000011605 */
[----:B------:R-:W-:-:S04]  /*10240*/  SHF.R.U32.HI R2, RZ, 0x10, R0 ;  /* 0x00000010ff027819 */ /* 0x000fc80000011600 */
[----:B------:R-:W-:-:S04]  /*10250*/  LOP3.LUT R5, R5, R2, RZ, 0xc0, !PT ;  /* 0x0000000205057212 */ /* 0x000fc800078ec0ff */
[----:B------:R-:W-:-:S13]  /*10260*/  ISETP.NE.AND P0, PT, R5, R2, PT ;  /* 0x000000020500720c */ /* 0x000fda0003f05270 */
[----:B------:R-:W-:Y:S05]  /*10270*/  @P0 BRA `(.L_x_22) ;  /* 0x0000000000300947 */ /* 0x000fea0003800000 */
[----:B------:R-:W-:Y:S01]  /*10280*/  R2UR UR4, R0 ;  /* 0x00000000000472ca */ /* 0x000fe200000e0000 */
[----:B------:R-:W-:Y:S01]  /*10290*/  VOTEU.ANY UR5, UPT, PT ;  /* 0x0000000000057886 */ /* 0x000fe200038e0100 */
[----:B------:R-:W0:Y:S01]  /*102a0*/  S2R R0, SR_LANEID ;  /* 0x0000000000007919 */ /* 0x000e220000000000 */
[----:B------:R-:W-:-:S10]  /*102b0*/  UFLO.U32 UR5, UR5 ;  /* 0x00000005000572bd */ /* 0x000fd400080e0000 */
[----:B------:R-:W-:-:S06]  /*102c0*/  ULOP3.LUT UR4, URZ, UR4, URZ, 0x33, !UPT ;  /* 0x00000004ff047292 */ /* 0x000fcc000f8e33ff */
[----:B------:R-:W-:-:S04]  /*102d0*/  MOV R2, UR4 ;  /* 0x0000000400027c02 */ /* 0x000fc80008000f00 */
[----:B------:R-:W1:Y:S02]  /*102e0*/  REDUX UR7, R2 ;  /* 0x00000000020773c4 */ /* 0x000e640000000000 */
[----:B------:R2:W-:Y:S01]  /*102f0*/  UTCATOMSWS.AND URZ, UR4 ;  /* 0x0000000400ff79e3 */ /* 0x0005e20008000000 */
[----:B0-----:R-:W-:Y:S02]  /*10300*/  ISETP.EQ.U32.AND P0, PT, R0, UR5, PT ;  /* 0x0000000500007c0c */ /* 0x001fe4000bf02070 */
[----:B-1----:R-:W-:-:S11]  /*10310*/  MOV R0, UR7 ;  /* 0x0000000700007c02 */ /* 0x002fd60008000f00 */
[----:B------:R2:W-:Y:S01]  /*10320*/  @P0 ATOMS.AND RZ, [UR6], R0 ;  /* 0x00000000ffff098c */ /* 0x0005e2000a800006 */
[----:B------:R-:W-:Y:S05]  /*10330*/  BRA `(.L_x_20) ;  /* 0x0000000000147947 */ /* 0x000fea0003800000 */
.L_x_22:
[----:B------:R-:W-:-:S07]  /*10340*/  MOV R2, 0x10360 ;  /* 0x0001036000027802 */ /* 0x000fce0000000f00 */
[----:B------:R-:W-:Y:S05]  /*10350*/  CALL.REL.NOINC `($__internal_0_$__cuda_sm10x_tcgen05_guardrail_trap_col_being_dealloced_not_returned_by_alloc) ;  /* 0x0000000000447944 */ /* 0x000fea0003c00000 */
[----:B------:R-:W-:Y:S05]  /*10360*/  BRA `(.L_x_20) ;  /* 0x0000000000087947 */ /* 0x000fea0003800000 */
.L_x_21:
[----:B------:R-:W-:-:S07]  /*10370*/  MOV R2, 0x10390 ;  /* 0x0001039000027802 */ /* 0x000fce0000000f00 */
[----:B------:R-:W-:Y:S05]  /*10380*/  CALL.REL.NOINC `($__internal_2_$__cuda_sm10x_tcgen05_guardrail_trap_unallocated_columns_being_dealloced) ;  /* 0x0000000000507944 */ /* 0x000fea0003c00000 */
.L_x_20:
[----:B------:R-:W-:Y:S01]  /*10390*/  NOP ;  /* 0x0000000000007918 */ /* 0x000fe20000000000 */
[----:B--2---:R-:W-:Y:S05]  /*103a0*/  EXIT ;  /* 0x000000000000794d */ /* 0x004fea0003800000 */
.L_x_8:
[----:B------:R-:W0:Y:S02]  /*103b0*/  SYNCS.PHASECHK.TRANS64.TRYWAIT P4, [UR11+0x14000], RZ ;  /* 0x014000ffff0075a7 */ /* 0x000e24000808110b */
[----:B0-----:R-:W-:Y:S05]  /*103c0*/  @!P4 BRA `(.L_x_8) ;  /* 0xfffffffc00f8c947 */ /* 0x001fea000383ffff */
[----:B------:R-:W-:Y:S05]  /*103d0*/  BRA `(.L_x_7) ;  /* 0xffffff44009c7947 */ /* 0x000fea000383ffff */
.L_x_14:
[----:B------:R-:W1:Y:S02]  /*103e0*/  SYNCS.PHASECHK.TRANS64.TRYWAIT P2, [UR11+0x1c010], RZ ;  /* 0x01c010ffff0075a7 */ /* 0x000e64000804110b */
[----:B-1----:R-:W-:Y:S05]  /*103f0*/  @!P2 BRA `(.L_x_14) ;  /* 0xfffffffc00f8a947 */ /* 0x002fea000383ffff */
[----:B------:R-:W-:Y:S05]  /*10400*/  BRA `(.L_x_23) ;  /* 0xffffff88000c7947 */ /* 0x000fea000383ffff */
.L_x_15:
[----:B------:R-:W1:Y:S02]  /*10410*/  SYNCS.PHASECHK.TRANS64.TRYWAIT P2, [UR8], R68 ;  /* 0x00000044ff0075a7 */ /* 0x000e640008041108 */
[----:B-1----:R-:W-:Y:S05]  /*10420*/  @!P2 BRA `(.L_x_15) ;  /* 0xfffffffc00f8a947 */ /* 0x002fea000383ffff */
[----:B------:R-:W-:Y:S05]  /*10430*/  BRA `(.L_x_24) ;  /* 0xffffff9000987947 */ /* 0x000fea000383ffff */
.L_x_19:
[----:B------:R-:W1:Y:S02]  /*10440*/  SYNCS.PHASECHK.TRANS64.TRYWAIT P4, [UR8], R0 ;  /* 0x00000000ff0075a7 */ /* 0x000e640008081108 */
[----:B-1----:R-:W-:Y:S05]  /*10450*/  @!P4 BRA `(.L_x_19) ;  /* 0xfffffffc00f8c947 */ /* 0x002fea000383ffff */
[----:B------:R-:W-:Y:S05]  /*10460*/  BRA `(.L_x_18) ;  /* 0xffffffb400047947 */ /* 0x000fea000383ffff */
        .weak           $__internal_0_$__cuda_sm10x_tcgen05_guardrail_trap_col_being_dealloced_not_returned_by_alloc
        .type           $__internal_0_$__cuda_sm10x_tcgen05_guardrail_trap_col_being_dealloced_not_returned_by_alloc,@function
        .size           $__internal_0_$__cuda_sm10x_tcgen05_guardrail_trap_col_being_dealloced_not_returned_by_alloc,($__internal_1_$__cuda_sm10x_tcgen05_guardrail_trap_phase_invalid_during_alloc - $__internal_0_$__cuda_sm10x_tcgen05_guardrail_trap_col_being_dealloced_not_returned_by_alloc)
$__internal_0_$__cuda_sm10x_tcgen05_guardrail_trap_col_being_dealloced_not_returned_by_alloc:
[----:B------:R-:W-:Y:S05]  /*10470*/  BPT.TRAP 0x1 ;  /* 0x000000040000795c */ /* 0x000fea0000300000 */
[----:B------:R-:W-:-:S04]  /*10480*/  MOV R3, 0x0 ;  /* 0x0000000000037802 */ /* 0x000fc80000000f00 */
[----:B------:R-:W-:Y:S05]  /*10490*/  RET.REL.NODEC R2 `(attn_fwd) ;  /* 0xfffffef802d87950 */ /* 0x000fea0003c3ffff */
        .weak           $__internal_1_$__cuda_sm10x_tcgen05_guardrail_trap_phase_invalid_during_alloc
        .type           $__internal_1_$__cuda_sm10x_tcgen05_guardrail_trap_phase_invalid_during_alloc,@function
        .size           $__internal_1_$__cuda_sm10x_tcgen05_guardrail_trap_phase_invalid_during_alloc,($__internal_2_$__cuda_sm10x_tcgen05_guardrail_trap_unallocated_columns_being_dealloced - $__internal_1_$__cuda_sm10x_tcgen05_guardrail_trap_phase_invalid_during_alloc)
$__internal_1_$__cuda_sm10x_tcgen05_guardrail_trap_phase_invalid_during_alloc:
[----:B------:R-:W-:Y:S05]  /*104a0*/  BPT.TRAP 0x1 ;  /* 0x000000040000795c */ /* 0x000fea0000300000 */
[----:B------:R-:W-:-:S04]  /*104b0*/  HFMA2 R3, -RZ, RZ, 0, 0 ;  /* 0x00000000ff037431 */ /* 0x000fc800000001ff */
[----:B------:R-:W-:Y:S05]  /*104c0*/  RET.REL.NODEC R2 `(attn_fwd) ;  /* 0xfffffef802cc7950 */ /* 0x000fea0003c3ffff */
        .weak           $__internal_2_$__cuda_sm10x_tcgen05_guardrail_trap_unallocated_columns_being_dealloced
        .type           $__internal_2_$__cuda_sm10x_tcgen05_guardrail_trap_unallocated_columns_being_dealloced,@function
        .size           $__internal_2_$__cuda_sm10x_tcgen05_guardrail_trap_unallocated_columns_being_dealloced,(.L_x_28 - $__internal_2_$__cuda_sm10x_tcgen05_guardrail_trap_unallocated_columns_being_dealloced)
$__internal_2_$__cuda_sm10x_tcgen05_guardrail_trap_unallocated_columns_being_dealloced:
[----:B------:R-:W-:Y:S05]  /*104d0*/  BPT.TRAP 0x1 ;  /* 0x000000040000795c */ /* 0x000fea0000300000 */
[----:B------:R-:W-:-:S04]  /*104e0*/  MOV R3, 0x0 ;  /* 0x0000000000037802 */ /* 0x000fc80000000f00 */
[----:B------:R-:W-:Y:S05]  /*104f0*/  RET.REL.NODEC R2 `(attn_fwd) ;  /* 0xfffffef802c07950 */ /* 0x000fea0003c3ffff */
.L_x_25:
[----:B------:R-:W-:-:S00]  /*10500*/  BRA `(.L_x_25) ;  /* 0xfffffffc00fc7947 */ /* 0x000fc0000383ffff */
[----:B------:R-:W-:-:S00]  /*10510*/  NOP ;  /* 0x0000000000007918 */ /* 0x000fc00000000000 */
        /* <DEDUP_REMOVED lines=14> */
.L_x_28:


//--------------------- .nv.global.init           --------------------------
	.section	.nv.global.init,"aw",@progbits
.nv.global.init:
	.type		_$_str,@object
	.size		_$_str,(.L_3 - _$_str)
_$_str:
        /*0000*/ 	.byte	0x5f, 0x5f, 0x43, 0x55, 0x44, 0x41, 0x5f, 0x46, 0x54, 0x5a, 0x00
.L_3:


//--------------------- .nv.shared.attn_fwd       --------------------------
	.section	.nv.shared.attn_fwd,"aw",@nobits
	.sectionflags	@""
	.align	16
	.zero		1024


//--------------------- .nv.shared.reserved.0     --------------------------
	.section	.nv.shared.reserved.0,"aw",@nobits
	.align	8
	.weak		__nv_reservedSMEM_offset_0_alias
	.size		__nv_reservedSMEM_offset_0_alias, 0, 64
	.other		__nv_reservedSMEM_offset_0_alias,@"STO_CUDA_RESERVED_SHARED STV_DEFAULT"
__nv_reservedSMEM_offset_0_alias:
	.zero		0
.nv.shared.reserved.0:
	.zero		64
	.weak		__nv_reservedSMEM_allocation_phase
	.type		__nv_reservedSMEM_allocation_phase,@object
	.size		__nv_reservedSMEM_allocation_phase,(.L_0 - __nv_reservedSMEM_allocation_phase)
__nv_reservedSMEM_allocation_phase:
	.zero		1
.L_0:
	.zero		7
	.weak		__nv_reservedSMEM_devtool_atexit_pc
	.type		__nv_reservedSMEM_devtool_atexit_pc,@object
	.size		__nv_reservedSMEM_devtool_atexit_pc,(__nv_reservedSMEM_allocation_mask - __nv_reservedSMEM_devtool_atexit_pc)
__nv_reservedSMEM_devtool_atexit_pc:
	.zero		8
	.weak		__nv_reservedSMEM_allocation_mask
	.type		__nv_reservedSMEM_allocation_mask,@object
	.size		__nv_reservedSMEM_allocation_mask,(.L_2 - __nv_reservedSMEM_allocation_mask)
__nv_reservedSMEM_allocation_mask:
	.zero		4
.L_2:


//--------------------- .nv.constant0.attn_fwd    --------------------------
	.section	.nv.constant0.attn_fwd,"a",@progbits
	.sectionflags	@""
	.align	4
.nv.constant0.attn_fwd:
	.zero		1032


//--------------------- SYMBOLS --------------------------

	.type		.nv.reservedSmem.offset0,@object
	.size		.nv.reservedSmem.offset0,0x4
	.type		.nv.reservedSmem.cap,@object
	.size		.nv.reservedSmem.cap,0x4
